	.target	sm_100a

	.elftype	@"ET_EXEC"


//--------------------- .note.nv.tkinfo           --------------------------
	.section	.note.nv.tkinfo,"",@"SHT_NOTE"
	.sectionflags	@"SHF_NOTE_NV_TKINFO"
	.tkinfo
        /*0018*/ 	.word	0x00000002
        /*0030*/ 	.string	""
        /*0030*/ 	.string	"ptxas"
        /*0030*/ 	.string	"Cuda compilation tools, release 13.0, V13.0.88"
        /*0030*/ 	.string	"Build cuda_13.0.r13.0/compiler.36424714_0"
        /*0030*/ 	.string	"-arch sm_100a -m 64 "



//--------------------- .note.nv.cuinfo           --------------------------
	.section	.note.nv.cuinfo,"",@"SHT_NOTE"
	.sectionflags	@"SHF_NOTE_NV_CUINFO"
        /*0018*/ 	.short	0x0002
        /*001a*/ 	.short	0x0064
        /*001c*/ 	.short	0x0082
	.zero		2


//--------------------- .nv.info                  --------------------------
	.section	.nv.info,"",@"SHT_CUDA_INFO"
	.align	4


	//----- nvinfo : EIATTR_REGCOUNT
	.align		4
        /*0000*/ 	.byte	0x04, 0x2f
        /*0002*/ 	.short	(.L_19 - .L_18)
	.align		4
.L_18:
        /*0004*/ 	.word	index@(_ZN7cutlass13device_kernelINS_4conv6kernel13ConvUniversalINS1_16ConvProblemShapeILNS1_8OperatorE0ELi3EEENS1_10collective14CollectiveConvINS1_47MainloopSm100TmaUmmaWarpSpecializedImplicitGemmILS5_0ELi17ELi3ELi1ELi2EN4cute5tupleIJNSA_1CILi2EEENSC_ILi1EEESE_EEEEENSB_IJNSC_ILi128EEENSC_ILi64EEENSB_IJSI_EEEEEENS_10bfloat16_tESL_NSA_8TiledMMAINSA_8MMA_AtomIJNSA_26SM100_MMA_F16BF16_2x1SM_SSISL_SL_fLi128ELi64ELNSA_4UMMA5MajorE0ELSQ_0ELNSP_7ScaleInE0ELSR_0EEEEEENSA_6LayoutINSB_IJSE_SE_SE_EEENSB_IJNSC_ILi0EEESW_SW_EEEEENSB_IJNSA_10UnderscoreESZ_SZ_EEEEENS7_6detail27Sm100ImplicitGemmTileTraitsINSA_25SM100_TMA_2SM_LOAD_IM2COLENSA_14ComposedLayoutINSA_7SwizzleILi3ELi4ELi3EEENSA_18smem_ptr_flag_bitsILi16EEENSU_INSB_IJNSC_ILi8EEESI_EEENSB_IJSI_SE_EEEEEEEvEENS13_INSA_18SM100_TMA_2SM_LOADES1E_vEEEENS_8epilogue10collective18CollectiveEpilogueINS1J_23Sm100TmaWarpSpecializedILi3ELi2ELi16ELb1ELb0EEEJNSB_IJSI_SI_SJ_EEENSB_IJNSU_ISI_SE_EENSU_INSB_IJNSC_ILi16EEESD_EEENSB_IJSE_NSC_ILi32EEEEEEEEEEESL_NSB_IJNSB_IJllllEEESE_SW_EEESL_S1X_NS1J_6fusion15FusionCallbacksIS1N_NS1Y_17LinearCombinationISL_fSL_fLNS_15FloatRoundStyleE2EEES1O_S1V_JEEENSA_5SM1004TMEM4LOAD26SM100_TMEM_LOAD_32dp32b16xENSA_20SM90_TMA_LOAD_IM2COLENS15_INS16_ILi1ELi4ELi3EEES19_NSU_INSB_IJS1A_S1Q_EEENSB_IJS1Q_SE_EEEEEEENSA_39AutoVectorizingCopyWithAssumedAlignmentILi128EEENSA_21SM90_TMA_STORE_IM2COLES2D_S2F_S2F_EEEvvEEEEvNT_6ParamsE)
        /*0008*/ 	.word	0x00000046


	//----- nvinfo : EIATTR_FRAME_SIZE
	.align		4
.L_19:
        /*000c*/ 	.byte	0x04, 0x11
        /*000e*/ 	.short	(.L_21 - .L_20)
	.align		4
.L_20:
        /*0010*/ 	.word	index@($__internal_2_$__cuda_sm10x_tcgen05_guardrail_trap_unallocated_columns_being_dealloced)
        /*0014*/ 	.word	0x00000008


	//----- nvinfo : EIATTR_FRAME_SIZE
	.align		4
.L_21:
        /*0018*/ 	.byte	0x04, 0x11
        /*001a*/ 	.short	(.L_23 - .L_22)
	.align		4
.L_22:
        /*001c*/ 	.word	index@($__internal_1_$__cuda_sm10x_tcgen05_guardrail_trap_phase_invalid_during_alloc)
        /*0020*/ 	.word	0x00000008


	//----- nvinfo : EIATTR_FRAME_SIZE
	.align		4
.L_23:
        /*0024*/ 	.byte	0x04, 0x11
        /*0026*/ 	.short	(.L_25 - .L_24)
	.align		4
.L_24:
        /*0028*/ 	.word	index@($__internal_0_$__cuda_sm10x_tcgen05_guardrail_trap_col_being_dealloced_not_returned_by_alloc)
        /*002c*/ 	.word	0x00000008


	//----- nvinfo : EIATTR_FRAME_SIZE
	.align		4
.L_25:
        /*0030*/ 	.byte	0x04, 0x11
        /*0032*/ 	.short	(.L_27 - .L_26)
	.align		4
.L_26:
        /*0034*/ 	.word	index@(_ZN7cutlass13device_kernelINS_4conv6kernel13ConvUniversalINS1_16ConvProblemShapeILNS1_8OperatorE0ELi3EEENS1_10collective14CollectiveConvINS1_47MainloopSm100TmaUmmaWarpSpecializedImplicitGemmILS5_0ELi17ELi3ELi1ELi2EN4cute5tupleIJNSA_1CILi2EEENSC_ILi1EEESE_EEEEENSB_IJNSC_ILi128EEENSC_ILi64EEENSB_IJSI_EEEEEENS_10bfloat16_tESL_NSA_8TiledMMAINSA_8MMA_AtomIJNSA_26SM100_MMA_F16BF16_2x1SM_SSISL_SL_fLi128ELi64ELNSA_4UMMA5MajorE0ELSQ_0ELNSP_7ScaleInE0ELSR_0EEEEEENSA_6LayoutINSB_IJSE_SE_SE_EEENSB_IJNSC_ILi0EEESW_SW_EEEEENSB_IJNSA_10UnderscoreESZ_SZ_EEEEENS7_6detail27Sm100ImplicitGemmTileTraitsINSA_25SM100_TMA_2SM_LOAD_IM2COLENSA_14ComposedLayoutINSA_7SwizzleILi3ELi4ELi3EEENSA_18smem_ptr_flag_bitsILi16EEENSU_INSB_IJNSC_ILi8EEESI_EEENSB_IJSI_SE_EEEEEEEvEENS13_INSA_18SM100_TMA_2SM_LOADES1E_vEEEENS_8epilogue10collective18CollectiveEpilogueINS1J_23Sm100TmaWarpSpecializedILi3ELi2ELi16ELb1ELb0EEEJNSB_IJSI_SI_SJ_EEENSB_IJNSU_ISI_SE_EENSU_INSB_IJNSC_ILi16EEESD_EEENSB_IJSE_NSC_ILi32EEEEEEEEEEESL_NSB_IJNSB_IJllllEEESE_SW_EEESL_S1X_NS1J_6fusion15FusionCallbacksIS1N_NS1Y_17LinearCombinationISL_fSL_fLNS_15FloatRoundStyleE2EEES1O_S1V_JEEENSA_5SM1004TMEM4LOAD26SM100_TMEM_LOAD_32dp32b16xENSA_20SM90_TMA_LOAD_IM2COLENS15_INS16_ILi1ELi4ELi3EEES19_NSU_INSB_IJS1A_S1Q_EEENSB_IJS1Q_SE_EEEEEEENSA_39AutoVectorizingCopyWithAssumedAlignmentILi128EEENSA_21SM90_TMA_STORE_IM2COLES2D_S2F_S2F_EEEvvEEEEvNT_6ParamsE)
        /*0038*/ 	.word	0x00000008


	//----- nvinfo : EIATTR_MIN_STACK_SIZE
	.align		4
.L_27:
        /*003c*/ 	.byte	0x04, 0x12
        /*003e*/ 	.short	(.L_29 - .L_28)
	.align		4
.L_28:
        /*0040*/ 	.word	index@(_ZN7cutlass13device_kernelINS_4conv6kernel13ConvUniversalINS1_16ConvProblemShapeILNS1_8OperatorE0ELi3EEENS1_10collective14CollectiveConvINS1_47MainloopSm100TmaUmmaWarpSpecializedImplicitGemmILS5_0ELi17ELi3ELi1ELi2EN4cute5tupleIJNSA_1CILi2EEENSC_ILi1EEESE_EEEEENSB_IJNSC_ILi128EEENSC_ILi64EEENSB_IJSI_EEEEEENS_10bfloat16_tESL_NSA_8TiledMMAINSA_8MMA_AtomIJNSA_26SM100_MMA_F16BF16_2x1SM_SSISL_SL_fLi128ELi64ELNSA_4UMMA5MajorE0ELSQ_0ELNSP_7ScaleInE0ELSR_0EEEEEENSA_6LayoutINSB_IJSE_SE_SE_EEENSB_IJNSC_ILi0EEESW_SW_EEEEENSB_IJNSA_10UnderscoreESZ_SZ_EEEEENS7_6detail27Sm100ImplicitGemmTileTraitsINSA_25SM100_TMA_2SM_LOAD_IM2COLENSA_14ComposedLayoutINSA_7SwizzleILi3ELi4ELi3EEENSA_18smem_ptr_flag_bitsILi16EEENSU_INSB_IJNSC_ILi8EEESI_EEENSB_IJSI_SE_EEEEEEEvEENS13_INSA_18SM100_TMA_2SM_LOADES1E_vEEEENS_8epilogue10collective18CollectiveEpilogueINS1J_23Sm100TmaWarpSpecializedILi3ELi2ELi16ELb1ELb0EEEJNSB_IJSI_SI_SJ_EEENSB_IJNSU_ISI_SE_EENSU_INSB_IJNSC_ILi16EEESD_EEENSB_IJSE_NSC_ILi32EEEEEEEEEEESL_NSB_IJNSB_IJllllEEESE_SW_EEESL_S1X_NS1J_6fusion15FusionCallbacksIS1N_NS1Y_17LinearCombinationISL_fSL_fLNS_15FloatRoundStyleE2EEES1O_S1V_JEEENSA_5SM1004TMEM4LOAD26SM100_TMEM_LOAD_32dp32b16xENSA_20SM90_TMA_LOAD_IM2COLENS15_INS16_ILi1ELi4ELi3EEES19_NSU_INSB_IJS1A_S1Q_EEENSB_IJS1Q_SE_EEEEEEENSA_39AutoVectorizingCopyWithAssumedAlignmentILi128EEENSA_21SM90_TMA_STORE_IM2COLES2D_S2F_S2F_EEEvvEEEEvNT_6ParamsE)
        /*0044*/ 	.word	0x00000008
.L_29:


//--------------------- .nv.compat                --------------------------
	.section	.nv.compat,"",@"SHT_CUDA_COMPAT_INFO"
	.align	4
        /*0000*/ 	.byte	0x02, 0x09, 0x01, 0x00, 0x02, 0x02, 0x02, 0x00, 0x02, 0x05, 0x05, 0x00, 0x03, 0x07, 0x01, 0x01
        /*0010*/ 	.byte	0x02, 0x03, 0x01, 0x00, 0x02, 0x06, 0x01, 0x00, 0x04, 0x0b, 0x08, 0x00, 0x09, 0x00, 0x00, 0x00
        /*0020*/ 	.byte	0x00, 0x00, 0x00, 0x00


//--------------------- .nv.info._ZN7cutlass13device_kernelINS_4conv6kernel13ConvUniversalINS1_16ConvProblemShapeILNS1_8OperatorE0ELi3EEENS1_10collective14CollectiveConvINS1_47MainloopSm100TmaUmmaWarpSpecializedImplicitGemmILS5_0ELi17ELi3ELi1ELi2EN4cute5tupleIJNSA_1CILi2EEENSC_ILi1EEESE_EEEEENSB_IJNSC_ILi128EEENSC_ILi64EEENSB_IJSI_EEEEEENS_10bfloat16_tESL_NSA_8TiledMMAINSA_8MMA_AtomIJNSA_26SM100_MMA_F16BF16_2x1SM_SSISL_SL_fLi128ELi64ELNSA_4UMMA5MajorE0ELSQ_0ELNSP_7ScaleInE0ELSR_0EEEEEENSA_6LayoutINSB_IJSE_SE_SE_EEENSB_IJNSC_ILi0EEESW_SW_EEEEENSB_IJNSA_10UnderscoreESZ_SZ_EEEEENS7_6detail27Sm100ImplicitGemmTileTraitsINSA_25SM100_TMA_2SM_LOAD_IM2COLENSA_14ComposedLayoutINSA_7SwizzleILi3ELi4ELi3EEENSA_18smem_ptr_flag_bitsILi16EEENSU_INSB_IJNSC_ILi8EEESI_EEENSB_IJSI_SE_EEEEEEEvEENS13_INSA_18SM100_TMA_2SM_LOADES1E_vEEEENS_8epilogue10collective18CollectiveEpilogueINS1J_23Sm100TmaWarpSpecializedILi3ELi2ELi16ELb1ELb0EEEJNSB_IJSI_SI_SJ_EEENSB_IJNSU_ISI_SE_EENSU_INSB_IJNSC_ILi16EEESD_EEENSB_IJSE_NSC_ILi32EEEEEEEEEEESL_NSB_IJNSB_IJllllEEESE_SW_EEESL_S1X_NS1J_6fusion15FusionCallbacksIS1N_NS1Y_17LinearCombinationISL_fSL_fLNS_15FloatRoundStyleE2EEES1O_S1V_JEEENSA_5SM1004TMEM4LOAD26SM100_TMEM_LOAD_32dp32b16xENSA_20SM90_TMA_LOAD_IM2COLENS15_INS16_ILi1ELi4ELi3EEES19_NSU_INSB_IJS1A_S1Q_EEENSB_IJS1Q_SE_EEEEEEENSA_39AutoVectorizingCopyWithAssumedAlignmentILi128EEENSA_21SM90_TMA_STORE_IM2COLES2D_S2F_S2F_EEEvvEEEEvNT_6ParamsE --------------------------
	.section	.nv.info._ZN7cutlass13device_kernelINS_4conv6kernel13ConvUniversalINS1_16ConvProblemShapeILNS1_8OperatorE0ELi3EEENS1_10collective14CollectiveConvINS1_47MainloopSm100TmaUmmaWarpSpecializedImplicitGemmILS5_0ELi17ELi3ELi1ELi2EN4cute5tupleIJNSA_1CILi2EEENSC_ILi1EEESE_EEEEENSB_IJNSC_ILi128EEENSC_ILi64EEENSB_IJSI_EEEEEENS_10bfloat16_tESL_NSA_8TiledMMAINSA_8MMA_AtomIJNSA_26SM100_MMA_F16BF16_2x1SM_SSISL_SL_fLi128ELi64ELNSA_4UMMA5MajorE0ELSQ_0ELNSP_7ScaleInE0ELSR_0EEEEEENSA_6LayoutINSB_IJSE_SE_SE_EEENSB_IJNSC_ILi0EEESW_SW_EEEEENSB_IJNSA_10UnderscoreESZ_SZ_EEEEENS7_6detail27Sm100ImplicitGemmTileTraitsINSA_25SM100_TMA_2SM_LOAD_IM2COLENSA_14ComposedLayoutINSA_7SwizzleILi3ELi4ELi3EEENSA_18smem_ptr_flag_bitsILi16EEENSU_INSB_IJNSC_ILi8EEESI_EEENSB_IJSI_SE_EEEEEEEvEENS13_INSA_18SM100_TMA_2SM_LOADES1E_vEEEENS_8epilogue10collective18CollectiveEpilogueINS1J_23Sm100TmaWarpSpecializedILi3ELi2ELi16ELb1ELb0EEEJNSB_IJSI_SI_SJ_EEENSB_IJNSU_ISI_SE_EENSU_INSB_IJNSC_ILi16EEESD_EEENSB_IJSE_NSC_ILi32EEEEEEEEEEESL_NSB_IJNSB_IJllllEEESE_SW_EEESL_S1X_NS1J_6fusion15FusionCallbacksIS1N_NS1Y_17LinearCombinationISL_fSL_fLNS_15FloatRoundStyleE2EEES1O_S1V_JEEENSA_5SM1004TMEM4LOAD26SM100_TMEM_LOAD_32dp32b16xENSA_20SM90_TMA_LOAD_IM2COLENS15_INS16_ILi1ELi4ELi3EEES19_NSU_INSB_IJS1A_S1Q_EEENSB_IJS1Q_SE_EEEEEEENSA_39AutoVectorizingCopyWithAssumedAlignmentILi128EEENSA_21SM90_TMA_STORE_IM2COLES2D_S2F_S2F_EEEvvEEEEvNT_6ParamsE,"",@"SHT_CUDA_INFO"
	.sectionflags	@""
	.align	4


	//----- nvinfo : EIATTR_CUDA_API_VERSION
	.align		4
        /*0000*/ 	.byte	0x04, 0x37
        /*0002*/ 	.short	(.L_31 - .L_30)
.L_30:
        /*0004*/ 	.word	0x00000082


	//----- nvinfo : EIATTR_KPARAM_INFO
	.align		4
.L_31:
        /*0008*/ 	.byte	0x04, 0x17
        /*000a*/ 	.short	(.L_33 - .L_32)
.L_32:
        /*000c*/ 	.word	0x00000000
        /*0010*/ 	.short	0x0000
        /*0012*/ 	.short	0x0000
        /*0014*/ 	.byte	0x00, 0xf0, 0x01, 0x24


	//----- nvinfo : EIATTR_AT_ENTRY_FRAGMENTS
	.align		4
.L_33:
        /*0018*/ 	.byte	0x04, 0x4f
        /*001a*/ 	.short	(.L_35 - .L_34)


	//   ....[0]....
.L_34:
        /*001c*/ 	.word	0x00000007


	//----- nvinfo : EIATTR_RESERVED_SMEM_USED
	.align		4
.L_35:
        /*0020*/ 	.byte	0x01, 0x41
	.zero		2


	//----- nvinfo : EIATTR_SPARSE_MMA_MASK
	.align		4
        /*0024*/ 	.byte	0x03, 0x50
        /*0026*/ 	.short	0x0000


	//----- nvinfo : EIATTR_TCGEN05_2CTA_USED
	.align		4
        /*0028*/ 	.byte	0x01, 0x52
	.zero		2


	//----- nvinfo : EIATTR_MAXREG_COUNT
	.align		4
        /*002c*/ 	.byte	0x03, 0x1b
        /*002e*/ 	.short	0x00ff


	//----- nvinfo : EIATTR_NUM_BARRIERS
	.align		4
        /*0030*/ 	.byte	0x02, 0x4c
        /*0032*/ 	.byte	0x07
	.zero		1


	//----- nvinfo : EIATTR_EXTERNS
	.align		4
        /*0034*/ 	.byte	0x04, 0x0f
        /*0036*/ 	.short	(.L_37 - .L_36)


	//   ....[0]....
	.align		4
.L_36:
        /*0038*/ 	.word	index@(__assertfail)


	//----- nvinfo : EIATTR_MERCURY_ISA_VERSION
	.align		4
.L_37:
        /*003c*/ 	.byte	0x03, 0x5f
        /*003e*/ 	.short	0x0101


	//----- nvinfo : EIATTR_INT_WARP_WIDE_INSTR_OFFSETS
	.align		4
        /*0040*/ 	.byte	0x04, 0x31
        /*0042*/ 	.short	(.L_39 - .L_38)


	//   ....[0]....
.L_38:
        /*0044*/ 	.word	0x00000e00


	//   ....[1]....
        /*0048*/ 	.word	0x00000eb0


	//   ....[2]....
        /*004c*/ 	.word	0x00004e00


	//   ....[3]....
        /*0050*/ 	.word	0x00004e20


	//   ....[4]....
        /*0054*/ 	.word	0x00004e50


	//   ....[5]....
        /*0058*/ 	.word	0x00005b70


	//   ....[6]....
        /*005c*/ 	.word	0x00005cd0


	//   ....[7]....
        /*0060*/ 	.word	0x00005d30


	//   ....[8]....
        /*0064*/ 	.word	0x00005ed0


	//   ....[9]....
        /*0068*/ 	.word	0x00005fb0


	//   ....[10]....
        /*006c*/ 	.word	0x00006040


	//----- nvinfo : EIATTR_COOP_GROUP_MASK_REGIDS
	.align		4
.L_39:
        /*0070*/ 	.byte	0x04, 0x29
        /*0072*/ 	.short	(.L_41 - .L_40)


	//   ....[0]....
.L_40:
        /*0074*/ 	.word	0xffffffff


	//   ....[1]....
        /*0078*/ 	.word	0xffffffff


	//   ....[2]....
        /*007c*/ 	.word	0xffffffff


	//   ....[3]....
        /*0080*/ 	.word	0xffffffff


	//   ....[4]....
        /*0084*/ 	.word	0xffffffff


	//   ....[5]....
        /*0088*/ 	.word	0xffffffff


	//   ....[6]....
        /*008c*/ 	.word	0xffffffff


	//   ....[7]....
        /*0090*/ 	.word	0xffffffff


	//   ....[8]....
        /*0094*/ 	.word	0xffffffff


	//   ....[9]....
        /*0098*/ 	.word	0xffffffff


	//   ....[10]....
        /*009c*/ 	.word	0xffffffff


	//   ....[11]....
        /*00a0*/ 	.word	0xffffffff


	//   ....[12]....
        /*00a4*/ 	.word	0xffffffff


	//----- nvinfo : EIATTR_COOP_GROUP_INSTR_OFFSETS
	.align		4
.L_41:
        /*00a8*/ 	.byte	0x04, 0x28
        /*00aa*/ 	.short	(.L_43 - .L_42)


	//   ....[0]....
.L_42:
        /*00ac*/ 	.word	0x000000d0


	//   ....[1]....
        /*00b0*/ 	.word	0x00000540


	//   ....[2]....
        /*00b4*/ 	.word	0x000008b0


	//   ....[3]....
        /*00b8*/ 	.word	0x00000a30


	//   ....[4]....
        /*00bc*/ 	.word	0x00000b30


	//   ....[5]....
        /*00c0*/ 	.word	0x00000c80


	//   ....[6]....
        /*00c4*/ 	.word	0x00000f20


	//   ....[7]....
        /*00c8*/ 	.word	0x00002850


	//   ....[8]....
        /*00cc*/ 	.word	0x00003cc0


	//   ....[9]....
        /*00d0*/ 	.word	0x00004190


	//   ....[10]....
        /*00d4*/ 	.word	0x000041c0


	//   ....[11]....
        /*00d8*/ 	.word	0x00004d10


	//   ....[12]....
        /*00dc*/ 	.word	0x00004f20


	//----- nvinfo : EIATTR_VRC_CTA_INIT_COUNT
	.align		4
.L_43:
        /*00e0*/ 	.byte	0x02, 0x4a
        /*00e2*/ 	.byte	0x80
	.zero		1


	//----- nvinfo : EIATTR_SYSCALL_OFFSETS
	.align		4
        /*00e4*/ 	.byte	0x04, 0x46
        /*00e6*/ 	.short	(.L_45 - .L_44)


	//   ....[0]....
.L_44:
        /*00e8*/ 	.word	0x00006ca0


	//   ....[1]....
        /*00ec*/ 	.word	0x00006d90


	//   ....[2]....
        /*00f0*/ 	.word	0x00007750


	//   ....[3]....
        /*00f4*/ 	.word	0x00008120


	//----- nvinfo : EIATTR_MBARRIER_INSTR_OFFSETS
	.align		4
.L_45:
        /*00f8*/ 	.byte	0x04, 0x39
        /*00fa*/ 	.short	(.L_47 - .L_46)


	//   ....[0]....
.L_46:
        /*00fc*/ 	.word	0x00000670
        /*0100*/ 	.word	0x000000ff
        /*0104*/ 	.word	0x00000000
        /*0108*/ 	.short	0x0100
        /*010a*/ 	.byte	0x04
	.zero		1


	//   ....[1]....
        /*010c*/ 	.word	0x00000680
        /*0110*/ 	.word	0x000000ff
        /*0114*/ 	.word	0x00000088
        /*0118*/ 	.short	0x0100
        /*011a*/ 	.byte	0x04
	.zero		1


	//   ....[2]....
        /*011c*/ 	.word	0x00000690
        /*0120*/ 	.word	0x000000ff
        /*0124*/ 	.word	0x00000008
        /*0128*/ 	.short	0x0100
        /*012a*/ 	.byte	0x04
	.zero		1


	//   ....[3]....
        /*012c*/ 	.word	0x000006a0
        /*0130*/ 	.word	0x000000ff
        /*0134*/ 	.word	0x00000090
        /*0138*/ 	.short	0x0100
        /*013a*/ 	.byte	0x04
	.zero		1


	//   ....[4]....
        /*013c*/ 	.word	0x000006b0
        /*0140*/ 	.word	0x000000ff
        /*0144*/ 	.word	0x00000010
        /*0148*/ 	.short	0x0100
        /*014a*/ 	.byte	0x04
	.zero		1


	//   ....[5]....
        /*014c*/ 	.word	0x000006c0
        /*0150*/ 	.word	0x000000ff
        /*0154*/ 	.word	0x00000098
        /*0158*/ 	.short	0x0100
        /*015a*/ 	.byte	0x04
	.zero		1


	//   ....[6]....
        /*015c*/ 	.word	0x000006d0
        /*0160*/ 	.word	0x000000ff
        /*0164*/ 	.word	0x00000018
        /*0168*/ 	.short	0x0100
        /*016a*/ 	.byte	0x04
	.zero		1


	//   ....[7]....
        /*016c*/ 	.word	0x000006e0
        /*0170*/ 	.word	0x000000ff
        /*0174*/ 	.word	0x000000a0
        /*0178*/ 	.short	0x0100
        /*017a*/ 	.byte	0x04
	.zero		1


	//   ....[8]....
        /*017c*/ 	.word	0x000006f0
        /*0180*/ 	.word	0x000000ff
        /*0184*/ 	.word	0x00000020
        /*0188*/ 	.short	0x0100
        /*018a*/ 	.byte	0x04
	.zero		1


	//   ....[9]....
        /*018c*/ 	.word	0x00000700
        /*0190*/ 	.word	0x000000ff
        /*0194*/ 	.word	0x000000a8
        /*0198*/ 	.short	0x0100
        /*019a*/ 	.byte	0x04
	.zero		1


	//   ....[10]....
        /*019c*/ 	.word	0x00000710
        /*01a0*/ 	.word	0x000000ff
        /*01a4*/ 	.word	0x00000028
        /*01a8*/ 	.short	0x0100
        /*01aa*/ 	.byte	0x04
	.zero		1


	//   ....[11]....
        /*01ac*/ 	.word	0x00000720
        /*01b0*/ 	.word	0x000000ff
        /*01b4*/ 	.word	0x000000b0
        /*01b8*/ 	.short	0x0100
        /*01ba*/ 	.byte	0x04
	.zero		1


	//   ....[12]....
        /*01bc*/ 	.word	0x00000730
        /*01c0*/ 	.word	0x000000ff
        /*01c4*/ 	.word	0x00000030
        /*01c8*/ 	.short	0x0100
        /*01ca*/ 	.byte	0x04
	.zero		1


	//   ....[13]....
        /*01cc*/ 	.word	0x00000740
        /*01d0*/ 	.word	0x000000ff
        /*01d4*/ 	.word	0x000000b8
        /*01d8*/ 	.short	0x0100
        /*01da*/ 	.byte	0x04
	.zero		1


	//   ....[14]....
        /*01dc*/ 	.word	0x00000750
        /*01e0*/ 	.word	0x000000ff
        /*01e4*/ 	.word	0x00000038
        /*01e8*/ 	.short	0x0100
        /*01ea*/ 	.byte	0x04
	.zero		1


	//   ....[15]....
        /*01ec*/ 	.word	0x00000760
        /*01f0*/ 	.word	0x000000ff
        /*01f4*/ 	.word	0x000000c0
        /*01f8*/ 	.short	0x0100
        /*01fa*/ 	.byte	0x04
	.zero		1


	//   ....[16]....
        /*01fc*/ 	.word	0x00000770
        /*0200*/ 	.word	0x000000ff
        /*0204*/ 	.word	0x00000040
        /*0208*/ 	.short	0x0100
        /*020a*/ 	.byte	0x04
	.zero		1


	//   ....[17]....
        /*020c*/ 	.word	0x00000780
        /*0210*/ 	.word	0x000000ff
        /*0214*/ 	.word	0x000000c8
        /*0218*/ 	.short	0x0100
        /*021a*/ 	.byte	0x04
	.zero		1


	//   ....[18]....
        /*021c*/ 	.word	0x00000790
        /*0220*/ 	.word	0x000000ff
        /*0224*/ 	.word	0x00000048
        /*0228*/ 	.short	0x0100
        /*022a*/ 	.byte	0x04
	.zero		1


	//   ....[19]....
        /*022c*/ 	.word	0x000007a0
        /*0230*/ 	.word	0x000000ff
        /*0234*/ 	.word	0x000000d0
        /*0238*/ 	.short	0x0100
        /*023a*/ 	.byte	0x04
	.zero		1


	//   ....[20]....
        /*023c*/ 	.word	0x000007b0
        /*0240*/ 	.word	0x000000ff
        /*0244*/ 	.word	0x00000050
        /*0248*/ 	.short	0x0100
        /*024a*/ 	.byte	0x04
	.zero		1


	//   ....[21]....
        /*024c*/ 	.word	0x000007c0
        /*0250*/ 	.word	0x000000ff
        /*0254*/ 	.word	0x000000d8
        /*0258*/ 	.short	0x0100
        /*025a*/ 	.byte	0x04
	.zero		1


	//   ....[22]....
        /*025c*/ 	.word	0x000007d0
        /*0260*/ 	.word	0x000000ff
        /*0264*/ 	.word	0x00000058
        /*0268*/ 	.short	0x0100
        /*026a*/ 	.byte	0x04
	.zero		1


	//   ....[23]....
        /*026c*/ 	.word	0x000007e0
        /*0270*/ 	.word	0x000000ff
        /*0274*/ 	.word	0x000000e0
        /*0278*/ 	.short	0x0100
        /*027a*/ 	.byte	0x04
	.zero		1


	//   ....[24]....
        /*027c*/ 	.word	0x000007f0
        /*0280*/ 	.word	0x000000ff
        /*0284*/ 	.word	0x00000060
        /*0288*/ 	.short	0x0100
        /*028a*/ 	.byte	0x04
	.zero		1


	//   ....[25]....
        /*028c*/ 	.word	0x00000800
        /*0290*/ 	.word	0x000000ff
        /*0294*/ 	.word	0x000000e8
        /*0298*/ 	.short	0x0100
        /*029a*/ 	.byte	0x04
	.zero		1


	//   ....[26]....
        /*029c*/ 	.word	0x00000810
        /*02a0*/ 	.word	0x000000ff
        /*02a4*/ 	.word	0x00000068
        /*02a8*/ 	.short	0x0100
        /*02aa*/ 	.byte	0x04
	.zero		1


	//   ....[27]....
        /*02ac*/ 	.word	0x00000820
        /*02b0*/ 	.word	0x000000ff
        /*02b4*/ 	.word	0x000000f0
        /*02b8*/ 	.short	0x0100
        /*02ba*/ 	.byte	0x04
	.zero		1


	//   ....[28]....
        /*02bc*/ 	.word	0x00000830
        /*02c0*/ 	.word	0x000000ff
        /*02c4*/ 	.word	0x00000070
        /*02c8*/ 	.short	0x0100
        /*02ca*/ 	.byte	0x04
	.zero		1


	//   ....[29]....
        /*02cc*/ 	.word	0x00000840
        /*02d0*/ 	.word	0x000000ff
        /*02d4*/ 	.word	0x000000f8
        /*02d8*/ 	.short	0x0100
        /*02da*/ 	.byte	0x04
	.zero		1


	//   ....[30]....
        /*02dc*/ 	.word	0x00000850
        /*02e0*/ 	.word	0x000000ff
        /*02e4*/ 	.word	0x00000078
        /*02e8*/ 	.short	0x0100
        /*02ea*/ 	.byte	0x04
	.zero		1


	//   ....[31]....
        /*02ec*/ 	.word	0x00000860
        /*02f0*/ 	.word	0x000000ff
        /*02f4*/ 	.word	0x00000100
        /*02f8*/ 	.short	0x0100
        /*02fa*/ 	.byte	0x04
	.zero		1


	//   ....[32]....
        /*02fc*/ 	.word	0x00000870
        /*0300*/ 	.word	0x000000ff
        /*0304*/ 	.word	0x00000080
        /*0308*/ 	.short	0x0100
        /*030a*/ 	.byte	0x04
	.zero		1


	//   ....[33]....
        /*030c*/ 	.word	0x00000880
        /*0310*/ 	.word	0x000000ff
        /*0314*/ 	.word	0x00000108
        /*0318*/ 	.short	0x0100
        /*031a*/ 	.byte	0x04
	.zero		1


	//   ....[34]....
        /*031c*/ 	.word	0x000009c0
        /*0320*/ 	.word	0x000000ff
        /*0324*/ 	.word	0x00000110
        /*0328*/ 	.short	0x0100
        /*032a*/ 	.byte	0x04
	.zero		1


	//   ....[35]....
        /*032c*/ 	.word	0x000009d0
        /*0330*/ 	.word	0x000000ff
        /*0334*/ 	.word	0x00000128
        /*0338*/ 	.short	0x0100
        /*033a*/ 	.byte	0x04
	.zero		1


	//   ....[36]....
        /*033c*/ 	.word	0x000009e0
        /*0340*/ 	.word	0x000000ff
        /*0344*/ 	.word	0x00000118
        /*0348*/ 	.short	0x0100
        /*034a*/ 	.byte	0x04
	.zero		1


	//   ....[37]....
        /*034c*/ 	.word	0x000009f0
        /*0350*/ 	.word	0x000000ff
        /*0354*/ 	.word	0x00000130
        /*0358*/ 	.short	0x0100
        /*035a*/ 	.byte	0x04
	.zero		1


	//   ....[38]....
        /*035c*/ 	.word	0x00000a00
        /*0360*/ 	.word	0x000000ff
        /*0364*/ 	.word	0x00000120
        /*0368*/ 	.short	0x0100
        /*036a*/ 	.byte	0x04
	.zero		1


	//   ....[39]....
        /*036c*/ 	.word	0x00000a10
        /*0370*/ 	.word	0x000000ff
        /*0374*/ 	.word	0x00000138
        /*0378*/ 	.short	0x0100
        /*037a*/ 	.byte	0x04
	.zero		1


	//   ....[40]....
        /*037c*/ 	.word	0x00000b00
        /*0380*/ 	.word	0x000000ff
        /*0384*/ 	.word	0x00000140
        /*0388*/ 	.short	0x0100
        /*038a*/ 	.byte	0x04
	.zero		1


	//   ....[41]....
        /*038c*/ 	.word	0x00000b10
        /*0390*/ 	.word	0x000000ff
        /*0394*/ 	.word	0x00000148
        /*0398*/ 	.short	0x0100
        /*039a*/ 	.byte	0x04
	.zero		1


	//   ....[42]....
        /*039c*/ 	.word	0x00000c50
        /*03a0*/ 	.word	0x000000ff
        /*03a4*/ 	.word	0x00000150
        /*03a8*/ 	.short	0x0100
        /*03aa*/ 	.byte	0x06
	.zero		1


	//   ....[43]....
        /*03ac*/ 	.word	0x00000c60
        /*03b0*/ 	.word	0x000000ff
        /*03b4*/ 	.word	0x00000158
        /*03b8*/ 	.short	0x0100
        /*03ba*/ 	.byte	0x06
	.zero		1


	//   ....[44]....
        /*03bc*/ 	.word	0x00000da0
        /*03c0*/ 	.word	0x000000ff
        /*03c4*/ 	.word	0x00000160
        /*03c8*/ 	.short	0x0100
        /*03ca*/ 	.byte	0x04
	.zero		1


	//   ....[45]....
        /*03cc*/ 	.word	0x00000db0
        /*03d0*/ 	.word	0x000000ff
        /*03d4*/ 	.word	0x00000170
        /*03d8*/ 	.short	0x0100
        /*03da*/ 	.byte	0x04
	.zero		1


	//   ....[46]....
        /*03dc*/ 	.word	0x00000dc0
        /*03e0*/ 	.word	0x000000ff
        /*03e4*/ 	.word	0x00000168
        /*03e8*/ 	.short	0x0100
        /*03ea*/ 	.byte	0x04
	.zero		1


	//   ....[47]....
        /*03ec*/ 	.word	0x00000dd0
        /*03f0*/ 	.word	0x000000ff
        /*03f4*/ 	.word	0x00000178
        /*03f8*/ 	.short	0x0100
        /*03fa*/ 	.byte	0x04
	.zero		1


	//   ....[48]....
        /*03fc*/ 	.word	0x00000ed0
        /*0400*/ 	.word	0x000000ff
        /*0404*/ 	.word	0x00000180
        /*0408*/ 	.short	0x0100
        /*040a*/ 	.byte	0x06
	.zero		1


	//   ....[49]....
        /*040c*/ 	.word	0x00001a30
        /*0410*/ 	.word	0x000000ff
        /*0414*/ 	.word	0x00000088
        /*0418*/ 	.short	0x010a
        /*041a*/ 	.byte	0x04
	.zero		1


	//   ....[50]....
        /*041c*/ 	.word	0x00001d80
        /*0420*/ 	.word	0x000000ff
        /*0424*/ 	.word	0x00000088
        /*0428*/ 	.short	0x010a
        /*042a*/ 	.byte	0x09
	.zero		1


	//   ....[51]....
        /*042c*/ 	.word	0x00001f30
        /*0430*/ 	.word	0x000000ff
        /*0434*/ 	.word	0x00000088
        /*0438*/ 	.short	0x010a
        /*043a*/ 	.byte	0x08
	.zero		1


	//   ....[52]....
        /*043c*/ 	.word	0x00002160
        /*0440*/ 	.word	0x000000ff
        /*0444*/ 	.word	0x00000148
        /*0448*/ 	.short	0x0101
        /*044a*/ 	.byte	0x1e
	.zero		1


	//   ....[53]....
        /*044c*/ 	.word	0x00002190
        /*0450*/ 	.word	0x000000ff
        /*0454*/ 	.word	0x00000088
        /*0458*/ 	.short	0x010a
        /*045a*/ 	.byte	0x04
	.zero		1


	//   ....[54]....
        /*045c*/ 	.word	0x00002470
        /*0460*/ 	.word	0x000000ff
        /*0464*/ 	.word	0x00000088
        /*0468*/ 	.short	0x010a
        /*046a*/ 	.byte	0x09
	.zero		1


	//   ....[55]....
        /*046c*/ 	.word	0x00002620
        /*0470*/ 	.word	0x000000ff
        /*0474*/ 	.word	0x00000088
        /*0478*/ 	.short	0x010a
        /*047a*/ 	.byte	0x08
	.zero		1


	//   ....[56]....
        /*047c*/ 	.word	0x00002860
        /*0480*/ 	.word	0x000000ff
        /*0484*/ 	.word	0x00000150
        /*0488*/ 	.short	0x010a
        /*048a*/ 	.byte	0x1e
	.zero		1


	//   ....[57]....
        /*048c*/ 	.word	0x00002920
        /*0490*/ 	.word	0x000000ff
        /*0494*/ 	.word	0x00000000
        /*0498*/ 	.short	0x0101
        /*049a*/ 	.byte	0x04
	.zero		1


	//   ....[58]....
        /*049c*/ 	.word	0x00002f20
        /*04a0*/ 	.word	0x000000ff
        /*04a4*/ 	.word	0x00000000
        /*04a8*/ 	.short	0x010a
        /*04aa*/ 	.byte	0x04
	.zero		1


	//   ....[59]....
        /*04ac*/ 	.word	0x00002fc0
        /*04b0*/ 	.word	0x000000ff
        /*04b4*/ 	.word	0x00000000
        /*04b8*/ 	.short	0x010a
        /*04ba*/ 	.byte	0x05
	.zero		1


	//   ....[60]....
        /*04bc*/ 	.word	0x00003060
        /*04c0*/ 	.word	0x000000ff
        /*04c4*/ 	.word	0x00000000
        /*04c8*/ 	.short	0x010a
        /*04ca*/ 	.byte	0x05
	.zero		1


	//   ....[61]....
        /*04cc*/ 	.word	0x00003100
        /*04d0*/ 	.word	0x000000ff
        /*04d4*/ 	.word	0x00000000
        /*04d8*/ 	.short	0x010a
        /*04da*/ 	.byte	0x05
	.zero		1


	//   ....[62]....
        /*04dc*/ 	.word	0x000031a0
        /*04e0*/ 	.word	0x000000ff
        /*04e4*/ 	.word	0x00000000
        /*04e8*/ 	.short	0x010a
        /*04ea*/ 	.byte	0x05
	.zero		1


	//   ....[63]....
        /*04ec*/ 	.word	0x00003240
        /*04f0*/ 	.word	0x000000ff
        /*04f4*/ 	.word	0x00000000
        /*04f8*/ 	.short	0x010a
        /*04fa*/ 	.byte	0x05
	.zero		1


	//   ....[64]....
        /*04fc*/ 	.word	0x000032e0
        /*0500*/ 	.word	0x000000ff
        /*0504*/ 	.word	0x00000000
        /*0508*/ 	.short	0x010a
        /*050a*/ 	.byte	0x05
	.zero		1


	//   ....[65]....
        /*050c*/ 	.word	0x00003380
        /*0510*/ 	.word	0x000000ff
        /*0514*/ 	.word	0x00000000
        /*0518*/ 	.short	0x010a
        /*051a*/ 	.byte	0x05
	.zero		1


	//   ....[66]....
        /*051c*/ 	.word	0x00003420
        /*0520*/ 	.word	0x000000ff
        /*0524*/ 	.word	0x00000000
        /*0528*/ 	.short	0x010a
        /*052a*/ 	.byte	0x05
	.zero		1


	//   ....[67]....
        /*052c*/ 	.word	0x000034c0
        /*0530*/ 	.word	0x000000ff
        /*0534*/ 	.word	0x00000000
        /*0538*/ 	.short	0x010a
        /*053a*/ 	.byte	0x05
	.zero		1


	//   ....[68]....
        /*053c*/ 	.word	0x00003560
        /*0540*/ 	.word	0x000000ff
        /*0544*/ 	.word	0x00000000
        /*0548*/ 	.short	0x010a
        /*054a*/ 	.byte	0x05
	.zero		1


	//   ....[69]....
        /*054c*/ 	.word	0x00003600
        /*0550*/ 	.word	0x000000ff
        /*0554*/ 	.word	0x00000000
        /*0558*/ 	.short	0x010a
        /*055a*/ 	.byte	0x05
	.zero		1


	//   ....[70]....
        /*055c*/ 	.word	0x000036a0
        /*0560*/ 	.word	0x000000ff
        /*0564*/ 	.word	0x00000000
        /*0568*/ 	.short	0x010a
        /*056a*/ 	.byte	0x05
	.zero		1


	//   ....[71]....
        /*056c*/ 	.word	0x00003740
        /*0570*/ 	.word	0x000000ff
        /*0574*/ 	.word	0x00000000
        /*0578*/ 	.short	0x010a
        /*057a*/ 	.byte	0x05
	.zero		1


	//   ....[72]....
        /*057c*/ 	.word	0x000037e0
        /*0580*/ 	.word	0x000000ff
        /*0584*/ 	.word	0x00000000
        /*0588*/ 	.short	0x010a
        /*058a*/ 	.byte	0x05
	.zero		1


	//   ....[73]....
        /*058c*/ 	.word	0x00003880
        /*0590*/ 	.word	0x000000ff
        /*0594*/ 	.word	0x00000000
        /*0598*/ 	.short	0x010a
        /*059a*/ 	.byte	0x05
	.zero		1


	//   ....[74]....
        /*059c*/ 	.word	0x00003930
        /*05a0*/ 	.word	0x00000000
        /*05a4*/ 	.word	0x00000000
        /*05a8*/ 	.short	0x010a
        /*05aa*/ 	.byte	0xff
	.zero		1


	//   ....[75]....
        /*05ac*/ 	.word	0x00003a80
        /*05b0*/ 	.word	0x000000ff
        /*05b4*/ 	.word	0x00000158
        /*05b8*/ 	.short	0x010a
        /*05ba*/ 	.byte	0x04
	.zero		1


	//   ....[76]....
        /*05bc*/ 	.word	0x00003b20
        /*05c0*/ 	.word	0x000000ff
        /*05c4*/ 	.word	0x00000150
        /*05c8*/ 	.short	0x010a
        /*05ca*/ 	.byte	0x04
	.zero		1


	//   ....[77]....
        /*05cc*/ 	.word	0x00003bc0
        /*05d0*/ 	.word	0x000000ff
        /*05d4*/ 	.word	0x00000000
        /*05d8*/ 	.short	0x0101
        /*05da*/ 	.byte	0x05
	.zero		1


	//   ....[78]....
        /*05dc*/ 	.word	0x00003c00
        /*05e0*/ 	.word	0x000000ff
        /*05e4*/ 	.word	0x00000158
        /*05e8*/ 	.short	0x0106
        /*05ea*/ 	.byte	0x04
	.zero		1


	//   ....[79]....
        /*05ec*/ 	.word	0x00003c40
        /*05f0*/ 	.word	0x00000000
        /*05f4*/ 	.word	0x00000158
        /*05f8*/ 	.short	0x010a
        /*05fa*/ 	.byte	0xff
	.zero		1


	//   ....[80]....
        /*05fc*/ 	.word	0x00003e90
        /*0600*/ 	.word	0x000000ff
        /*0604*/ 	.word	0x00000008
        /*0608*/ 	.short	0x010a
        /*060a*/ 	.byte	0x05
	.zero		1


	//   ....[81]....
        /*060c*/ 	.word	0x00003eb0
        /*0610*/ 	.word	0x000000ff
        /*0614*/ 	.word	0x00000008
        /*0618*/ 	.short	0x010a
        /*061a*/ 	.byte	0x05
	.zero		1


	//   ....[82]....
        /*061c*/ 	.word	0x00004040
        /*0620*/ 	.word	0x000000ff
        /*0624*/ 	.word	0x00000008
        /*0628*/ 	.short	0x010a
        /*062a*/ 	.byte	0x05
	.zero		1


	//   ....[83]....
        /*062c*/ 	.word	0x00004060
        /*0630*/ 	.word	0x000000ff
        /*0634*/ 	.word	0x00000008
        /*0638*/ 	.short	0x010a
        /*063a*/ 	.byte	0x05
	.zero		1


	//   ....[84]....
        /*063c*/ 	.word	0x00004120
        /*0640*/ 	.word	0x000000ff
        /*0644*/ 	.word	0x00000000
        /*0648*/ 	.short	0x0101
        /*064a*/ 	.byte	0x04
	.zero		1


	//   ....[85]....
        /*064c*/ 	.word	0x000044c0
        /*0650*/ 	.word	0x000000ff
        /*0654*/ 	.word	0x00000150
        /*0658*/ 	.short	0x010a
        /*065a*/ 	.byte	0x14
	.zero		1


	//   ....[86]....
        /*065c*/ 	.word	0x00004560
        /*0660*/ 	.word	0x000000ff
        /*0664*/ 	.word	0x00000000
        /*0668*/ 	.short	0x0101
        /*066a*/ 	.byte	0x22
	.zero		1


	//   ....[87]....
        /*066c*/ 	.word	0x000045a0
        /*0670*/ 	.word	0x000000ff
        /*0674*/ 	.word	0x00000170
        /*0678*/ 	.short	0x010a
        /*067a*/ 	.byte	0x19
	.zero		1


	//   ....[88]....
        /*067c*/ 	.word	0x00004640
        /*0680*/ 	.word	0x000000ff
        /*0684*/ 	.word	0x00000000
        /*0688*/ 	.short	0x010a
        /*068a*/ 	.byte	0x04
	.zero		1


	//   ....[89]....
        /*068c*/ 	.word	0x00004690
        /*0690*/ 	.word	0x000000ff
        /*0694*/ 	.word	0x00000000
        /*0698*/ 	.short	0x010a
        /*069a*/ 	.byte	0x12
	.zero		1


	//   ....[90]....
        /*069c*/ 	.word	0x000047e0
        /*06a0*/ 	.word	0x000000ff
        /*06a4*/ 	.word	0x00000000
        /*06a8*/ 	.short	0x010a
        /*06aa*/ 	.byte	0x05
	.zero		1


	//   ....[91]....
        /*06ac*/ 	.word	0x00004b10
        /*06b0*/ 	.word	0x000000ff
        /*06b4*/ 	.word	0x00000000
        /*06b8*/ 	.short	0x010a
        /*06ba*/ 	.byte	0x04
	.zero		1


	//   ....[92]....
        /*06bc*/ 	.word	0x00004bb0
        /*06c0*/ 	.word	0x00000000
        /*06c4*/ 	.word	0x00000000
        /*06c8*/ 	.short	0x010a
        /*06ca*/ 	.byte	0xff
	.zero		1


	//   ....[93]....
        /*06cc*/ 	.word	0x00004bf0
        /*06d0*/ 	.word	0x00000000
        /*06d4*/ 	.word	0x00000000
        /*06d8*/ 	.short	0x010a
        /*06da*/ 	.byte	0xff
	.zero		1


	//   ....[94]....
        /*06dc*/ 	.word	0x00004c60
        /*06e0*/ 	.word	0x000000ff
        /*06e4*/ 	.word	0x00000000
        /*06e8*/ 	.short	0x0101
        /*06ea*/ 	.byte	0x04
	.zero		1


	//   ....[95]....
        /*06ec*/ 	.word	0x00004ca0
        /*06f0*/ 	.word	0x000000ff
        /*06f4*/ 	.word	0x00000180
        /*06f8*/ 	.short	0x010a
        /*06fa*/ 	.byte	0x14
	.zero		1


	//   ....[96]....
        /*06fc*/ 	.word	0x00004d00
        /*0700*/ 	.word	0x000000ff
        /*0704*/ 	.word	0x00000000
        /*0708*/ 	.short	0x0101
        /*070a*/ 	.byte	0x04
	.zero		1


	//   ....[97]....
        /*070c*/ 	.word	0x00005200
        /*0710*/ 	.word	0x000000ff
        /*0714*/ 	.word	0x00000150
        /*0718*/ 	.short	0x010a
        /*071a*/ 	.byte	0x1b
	.zero		1


	//   ....[98]....
        /*071c*/ 	.word	0x000052a0
        /*0720*/ 	.word	0x000000ff
        /*0724*/ 	.word	0x00000000
        /*0728*/ 	.short	0x0101
        /*072a*/ 	.byte	0x26
	.zero		1


	//   ....[99]....
        /*072c*/ 	.word	0x000057e0
        /*0730*/ 	.word	0x000000ff
        /*0734*/ 	.word	0x00000148
        /*0738*/ 	.short	0x010a
        /*073a*/ 	.byte	0x1b
	.zero		1


	//   ....[100]....
        /*073c*/ 	.word	0x000059d0
        /*0740*/ 	.word	0x000000ff
        /*0744*/ 	.word	0x00000128
        /*0748*/ 	.short	0x010a
        /*074a*/ 	.byte	0x11
	.zero		1


	//   ....[101]....
        /*074c*/ 	.word	0x00005d90
        /*0750*/ 	.word	0x000000ff
        /*0754*/ 	.word	0x00000110
        /*0758*/ 	.short	0x010b
        /*075a*/ 	.byte	0x11
	.zero		1


	//   ....[102]....
        /*075c*/ 	.word	0x00005da0
        /*0760*/ 	.word	0x000000ff
        /*0764*/ 	.word	0x00000000
        /*0768*/ 	.short	0x0101
        /*076a*/ 	.byte	0x05
	.zero		1


	//   ....[103]....
        /*076c*/ 	.word	0x00005dc0
        /*0770*/ 	.word	0x000000ff
        /*0774*/ 	.word	0x00000128
        /*0778*/ 	.short	0x010a
        /*077a*/ 	.byte	0x06
	.zero		1


	//   ....[104]....
        /*077c*/ 	.word	0x00006060
        /*0780*/ 	.word	0x000000ff
        /*0784*/ 	.word	0x00000110
        /*0788*/ 	.short	0x010b
        /*078a*/ 	.byte	0x06
	.zero		1


	//   ....[105]....
        /*078c*/ 	.word	0x00006090
        /*0790*/ 	.word	0x000000ff
        /*0794*/ 	.word	0x00000000
        /*0798*/ 	.short	0x0101
        /*079a*/ 	.byte	0x04
	.zero		1


	//   ....[106]....
        /*079c*/ 	.word	0x000060e0
        /*07a0*/ 	.word	0x000000ff
        /*07a4*/ 	.word	0x00000000
        /*07a8*/ 	.short	0x010a
        /*07aa*/ 	.byte	0x04
	.zero		1


	//   ....[107]....
        /*07ac*/ 	.word	0x00006170
        /*07b0*/ 	.word	0x000000ff
        /*07b4*/ 	.word	0x00000000
        /*07b8*/ 	.short	0x010a
        /*07ba*/ 	.byte	0x05
	.zero		1


	//   ....[108]....
        /*07bc*/ 	.word	0x00006210
        /*07c0*/ 	.word	0x00000000
        /*07c4*/ 	.word	0x00000000
        /*07c8*/ 	.short	0x010a
        /*07ca*/ 	.byte	0xff
	.zero		1


	//   ....[109]....
        /*07cc*/ 	.word	0x00006540
        /*07d0*/ 	.word	0x000000ff
        /*07d4*/ 	.word	0x00000150
        /*07d8*/ 	.short	0x010a
        /*07da*/ 	.byte	0x2d
	.zero		1


	//   ....[110]....
        /*07dc*/ 	.word	0x00006610
        /*07e0*/ 	.word	0x000000ff
        /*07e4*/ 	.word	0x00000000
        /*07e8*/ 	.short	0x0101
        /*07ea*/ 	.byte	0x04
	.zero		1


	//   ....[111]....
        /*07ec*/ 	.word	0x00007240
        /*07f0*/ 	.word	0x00000000
        /*07f4*/ 	.word	0x00000110
        /*07f8*/ 	.short	0x010a
        /*07fa*/ 	.byte	0xff
	.zero		1


	//   ....[112]....
        /*07fc*/ 	.word	0x00007360
        /*0800*/ 	.word	0x0000003a
        /*0804*/ 	.word	0x00000160
        /*0808*/ 	.short	0x010a
        /*080a*/ 	.byte	0xff
	.zero		1


	//   ....[113]....
        /*080c*/ 	.word	0x00007520
        /*0810*/ 	.word	0x00000000
        /*0814*/ 	.word	0x00000110
        /*0818*/ 	.short	0x010a
        /*081a*/ 	.byte	0xff
	.zero		1


	//   ....[114]....
        /*081c*/ 	.word	0x00007630
        /*0820*/ 	.word	0x0000003a
        /*0824*/ 	.word	0x00000160
        /*0828*/ 	.short	0x010a
        /*082a*/ 	.byte	0xff
	.zero		1


	//   ....[115]....
        /*082c*/ 	.word	0x00007e90
        /*0830*/ 	.word	0x00000000
        /*0834*/ 	.word	0x00000000
        /*0838*/ 	.short	0x0101
        /*083a*/ 	.byte	0xff
	.zero		1


	//   ....[116]....
        /*083c*/ 	.word	0x00007ea0
        /*0840*/ 	.word	0x00000003
        /*0844*/ 	.word	0x00000110
        /*0848*/ 	.short	0x010a
        /*084a*/ 	.byte	0xff
	.zero		1


	//   ....[117]....
        /*084c*/ 	.word	0x00007f60
        /*0850*/ 	.word	0x00000003
        /*0854*/ 	.word	0x00000110
        /*0858*/ 	.short	0x010a
        /*085a*/ 	.byte	0xff
	.zero		1


	//   ....[118]....
        /*085c*/ 	.word	0x000082c0
        /*0860*/ 	.word	0x0000003a
        /*0864*/ 	.word	0x00000000
        /*0868*/ 	.short	0x0101
        /*086a*/ 	.byte	0xff
	.zero		1


	//   ....[119]....
        /*086c*/ 	.word	0x000088b0
        /*0870*/ 	.word	0x00000000
        /*0874*/ 	.word	0x00000000
        /*0878*/ 	.short	0x0101
        /*087a*/ 	.byte	0xff
	.zero		1


	//   ....[120]....
        /*087c*/ 	.word	0x00008b30
        /*0880*/ 	.word	0x000000ff
        /*0884*/ 	.word	0x00000000
        /*0888*/ 	.short	0x0101
        /*088a*/ 	.byte	0x04
	.zero		1


	//   ....[121]....
        /*088c*/ 	.word	0x00008b60
        /*0890*/ 	.word	0x00000000
        /*0894*/ 	.word	0x00000088
        /*0898*/ 	.short	0x010a
        /*089a*/ 	.byte	0xff
	.zero		1


	//   ....[122]....
        /*089c*/ 	.word	0x00008bc0
        /*08a0*/ 	.word	0x00000000
        /*08a4*/ 	.word	0x00000088
        /*08a8*/ 	.short	0x010a
        /*08aa*/ 	.byte	0xff
	.zero		1


	//   ....[123]....
        /*08ac*/ 	.word	0x00008c20
        /*08b0*/ 	.word	0x00000000
        /*08b4*/ 	.word	0x00000150
        /*08b8*/ 	.short	0x010a
        /*08ba*/ 	.byte	0xff
	.zero		1


	//   ....[124]....
        /*08bc*/ 	.word	0x00008c80
        /*08c0*/ 	.word	0x00000000
        /*08c4*/ 	.word	0x00000000
        /*08c8*/ 	.short	0x010a
        /*08ca*/ 	.byte	0xff
	.zero		1


	//   ....[125]....
        /*08cc*/ 	.word	0x00008ce0
        /*08d0*/ 	.word	0x00000000
        /*08d4*/ 	.word	0x00000000
        /*08d8*/ 	.short	0x010a
        /*08da*/ 	.byte	0xff
	.zero		1


	//   ....[126]....
        /*08dc*/ 	.word	0x00008d40
        /*08e0*/ 	.word	0x00000000
        /*08e4*/ 	.word	0x00000000
        /*08e8*/ 	.short	0x010a
        /*08ea*/ 	.byte	0xff
	.zero		1


	//   ....[127]....
        /*08ec*/ 	.word	0x00008da0
        /*08f0*/ 	.word	0x00000000
        /*08f4*/ 	.word	0x00000000
        /*08f8*/ 	.short	0x010a
        /*08fa*/ 	.byte	0xff
	.zero		1


	//   ....[128]....
        /*08fc*/ 	.word	0x00008e00
        /*0900*/ 	.word	0x00000000
        /*0904*/ 	.word	0x00000000
        /*0908*/ 	.short	0x010a
        /*090a*/ 	.byte	0xff
	.zero		1


	//   ....[129]....
        /*090c*/ 	.word	0x00008e60
        /*0910*/ 	.word	0x00000000
        /*0914*/ 	.word	0x00000000
        /*0918*/ 	.short	0x010a
        /*091a*/ 	.byte	0xff
	.zero		1


	//   ....[130]....
        /*091c*/ 	.word	0x00008ec0
        /*0920*/ 	.word	0x00000000
        /*0924*/ 	.word	0x00000000
        /*0928*/ 	.short	0x010a
        /*092a*/ 	.byte	0xff
	.zero		1


	//   ....[131]....
        /*092c*/ 	.word	0x00008f20
        /*0930*/ 	.word	0x00000000
        /*0934*/ 	.word	0x00000000
        /*0938*/ 	.short	0x010a
        /*093a*/ 	.byte	0xff
	.zero		1


	//   ....[132]....
        /*093c*/ 	.word	0x00008f80
        /*0940*/ 	.word	0x00000000
        /*0944*/ 	.word	0x00000000
        /*0948*/ 	.short	0x010a
        /*094a*/ 	.byte	0xff
	.zero		1


	//   ....[133]....
        /*094c*/ 	.word	0x00008fe0
        /*0950*/ 	.word	0x00000000
        /*0954*/ 	.word	0x00000000
        /*0958*/ 	.short	0x010a
        /*095a*/ 	.byte	0xff
	.zero		1


	//   ....[134]....
        /*095c*/ 	.word	0x00009040
        /*0960*/ 	.word	0x00000000
        /*0964*/ 	.word	0x00000000
        /*0968*/ 	.short	0x010a
        /*096a*/ 	.byte	0xff
	.zero		1


	//   ....[135]....
        /*096c*/ 	.word	0x000090a0
        /*0970*/ 	.word	0x00000000
        /*0974*/ 	.word	0x00000000
        /*0978*/ 	.short	0x010a
        /*097a*/ 	.byte	0xff
	.zero		1


	//   ....[136]....
        /*097c*/ 	.word	0x00009100
        /*0980*/ 	.word	0x00000000
        /*0984*/ 	.word	0x00000000
        /*0988*/ 	.short	0x010a
        /*098a*/ 	.byte	0xff
	.zero		1


	//   ....[137]....
        /*098c*/ 	.word	0x00009160
        /*0990*/ 	.word	0x00000000
        /*0994*/ 	.word	0x00000000
        /*0998*/ 	.short	0x010a
        /*099a*/ 	.byte	0xff
	.zero		1


	//   ....[138]....
        /*099c*/ 	.word	0x000091c0
        /*09a0*/ 	.word	0x00000000
        /*09a4*/ 	.word	0x00000000
        /*09a8*/ 	.short	0x010a
        /*09aa*/ 	.byte	0xff
	.zero		1


	//   ....[139]....
        /*09ac*/ 	.word	0x00009220
        /*09b0*/ 	.word	0x00000000
        /*09b4*/ 	.word	0x00000000
        /*09b8*/ 	.short	0x010a
        /*09ba*/ 	.byte	0xff
	.zero		1


	//   ....[140]....
        /*09bc*/ 	.word	0x00009280
        /*09c0*/ 	.word	0x00000004
        /*09c4*/ 	.word	0x00000158
        /*09c8*/ 	.short	0x010a
        /*09ca*/ 	.byte	0xff
	.zero		1


	//   ....[141]....
        /*09cc*/ 	.word	0x000092e0
        /*09d0*/ 	.word	0x00000004
        /*09d4*/ 	.word	0x00000150
        /*09d8*/ 	.short	0x010a
        /*09da*/ 	.byte	0xff
	.zero		1


	//   ....[142]....
        /*09dc*/ 	.word	0x00009340
        /*09e0*/ 	.word	0x00000005
        /*09e4*/ 	.word	0x00000008
        /*09e8*/ 	.short	0x010a
        /*09ea*/ 	.byte	0xff
	.zero		1


	//   ....[143]....
        /*09ec*/ 	.word	0x00009420
        /*09f0*/ 	.word	0x00000003
        /*09f4*/ 	.word	0x00000008
        /*09f8*/ 	.short	0x010a
        /*09fa*/ 	.byte	0xff
	.zero		1


	//   ....[144]....
        /*09fc*/ 	.word	0x00009480
        /*0a00*/ 	.word	0x00000004
        /*0a04*/ 	.word	0x00000150
        /*0a08*/ 	.short	0x010a
        /*0a0a*/ 	.byte	0xff
	.zero		1


	//   ....[145]....
        /*0a0c*/ 	.word	0x000094e0
        /*0a10*/ 	.word	0x00000004
        /*0a14*/ 	.word	0x00000170
        /*0a18*/ 	.short	0x010a
        /*0a1a*/ 	.byte	0xff
	.zero		1


	//   ....[146]....
        /*0a1c*/ 	.word	0x00009540
        /*0a20*/ 	.word	0x00000004
        /*0a24*/ 	.word	0x00000000
        /*0a28*/ 	.short	0x010a
        /*0a2a*/ 	.byte	0xff
	.zero		1


	//   ....[147]....
        /*0a2c*/ 	.word	0x000095a0
        /*0a30*/ 	.word	0x00000000
        /*0a34*/ 	.word	0x00000000
        /*0a38*/ 	.short	0x010a
        /*0a3a*/ 	.byte	0xff
	.zero		1


	//   ....[148]....
        /*0a3c*/ 	.word	0x00009600
        /*0a40*/ 	.word	0x00000000
        /*0a44*/ 	.word	0x00000180
        /*0a48*/ 	.short	0x010a
        /*0a4a*/ 	.byte	0xff
	.zero		1


	//   ....[149]....
        /*0a4c*/ 	.word	0x00009660
        /*0a50*/ 	.word	0x00000000
        /*0a54*/ 	.word	0x00000150
        /*0a58*/ 	.short	0x010a
        /*0a5a*/ 	.byte	0xff
	.zero		1


	//   ....[150]....
        /*0a5c*/ 	.word	0x000096c0
        /*0a60*/ 	.word	0x00000000
        /*0a64*/ 	.word	0x00000148
        /*0a68*/ 	.short	0x010a
        /*0a6a*/ 	.byte	0xff
	.zero		1


	//   ....[151]....
        /*0a6c*/ 	.word	0x00009720
        /*0a70*/ 	.word	0x00000002
        /*0a74*/ 	.word	0x00000128
        /*0a78*/ 	.short	0x010a
        /*0a7a*/ 	.byte	0xff
	.zero		1


	//   ....[152]....
        /*0a7c*/ 	.word	0x00009780
        /*0a80*/ 	.word	0x00000000
        /*0a84*/ 	.word	0x00000128
        /*0a88*/ 	.short	0x010a
        /*0a8a*/ 	.byte	0xff
	.zero		1


	//   ....[153]....
        /*0a8c*/ 	.word	0x000097e0
        /*0a90*/ 	.word	0x00000000
        /*0a94*/ 	.word	0x00000000
        /*0a98*/ 	.short	0x010a
        /*0a9a*/ 	.byte	0xff
	.zero		1


	//   ....[154]....
        /*0a9c*/ 	.word	0x00009840
        /*0aa0*/ 	.word	0x00000000
        /*0aa4*/ 	.word	0x00000000
        /*0aa8*/ 	.short	0x010a
        /*0aaa*/ 	.byte	0xff
	.zero		1


	//   ....[155]....
        /*0aac*/ 	.word	0x000098a0
        /*0ab0*/ 	.word	0x00000000
        /*0ab4*/ 	.word	0x00000150
        /*0ab8*/ 	.short	0x010a
        /*0aba*/ 	.byte	0xff
	.zero		1


	//   ....[156]....
        /*0abc*/ 	.word	0x000098f0
        /*0ac0*/ 	.word	0x00000000
        /*0ac4*/ 	.word	0x00000110
        /*0ac8*/ 	.short	0x010a
        /*0aca*/ 	.byte	0xff
	.zero		1


	//   ....[157]....
        /*0acc*/ 	.word	0x00009940
        /*0ad0*/ 	.word	0x0000003a
        /*0ad4*/ 	.word	0x00000160
        /*0ad8*/ 	.short	0x010a
        /*0ada*/ 	.byte	0xff
	.zero		1


	//   ....[158]....
        /*0adc*/ 	.word	0x00009990
        /*0ae0*/ 	.word	0x00000003
        /*0ae4*/ 	.word	0x00000110
        /*0ae8*/ 	.short	0x010a
        /*0aea*/ 	.byte	0xff
	.zero		1


	//----- nvinfo : EIATTR_NUM_MBARRIERS
	.align		4
.L_47:
        /*0aec*/ 	.byte	0x03, 0x38
        /*0aee*/ 	.short	0x0031


	//----- nvinfo : EIATTR_EXIT_INSTR_OFFSETS
	.align		4
        /*0af0*/ 	.byte	0x04, 0x1c
        /*0af2*/ 	.short	(.L_49 - .L_48)


	//   ....[0]....
.L_48:
        /*0af4*/ 	.word	0x00003960


	//   ....[1]....
        /*0af8*/ 	.word	0x00003c10


	//   ....[2]....
        /*0afc*/ 	.word	0x00003c70


	//   ....[3]....
        /*0b00*/ 	.word	0x00004f30


	//   ....[4]....
        /*0b04*/ 	.word	0x00006240


	//   ....[5]....
        /*0b08*/ 	.word	0x00006280


	//   ....[6]....
        /*0b0c*/ 	.word	0x00008a10


	//   ....[7]....
        /*0b10*/ 	.word	0x00008a90


	//   ....[8]....
        /*0b14*/ 	.word	0x00008ac0


	//   ....[9]....
        /*0b18*/ 	.word	0x00008b40


	//----- nvinfo : EIATTR_MAX_THREADS
	.align		4
.L_49:
        /*0b1c*/ 	.byte	0x04, 0x05
        /*0b1e*/ 	.short	(.L_51 - .L_50)
.L_50:
        /*0b20*/ 	.word	0x00000100
        /*0b24*/ 	.word	0x00000001
        /*0b28*/ 	.word	0x00000001


	//----- nvinfo : EIATTR_CRS_STACK_SIZE
	.align		4
.L_51:
        /*0b2c*/ 	.byte	0x04, 0x1e
        /*0b2e*/ 	.short	(.L_53 - .L_52)
.L_52:
        /*0b30*/ 	.word	0x00000000


	//----- nvinfo : EIATTR_CBANK_PARAM_SIZE
	.align		4
.L_53:
        /*0b34*/ 	.byte	0x03, 0x19
        /*0b36*/ 	.short	0x0900


	//----- nvinfo : EIATTR_PARAM_CBANK
	.align		4
        /*0b38*/ 	.byte	0x04, 0x0a
        /*0b3a*/ 	.short	(.L_55 - .L_54)
	.align		4
.L_54:
        /*0b3c*/ 	.word	index@(.nv.constant0._ZN7cutlass13device_kernelINS_4conv6kernel13ConvUniversalINS1_16ConvProblemShapeILNS1_8OperatorE0ELi3EEENS1_10collective14CollectiveConvINS1_47MainloopSm100TmaUmmaWarpSpecializedImplicitGemmILS5_0ELi17ELi3ELi1ELi2EN4cute5tupleIJNSA_1CILi2EEENSC_ILi1EEESE_EEEEENSB_IJNSC_ILi128EEENSC_ILi64EEENSB_IJSI_EEEEEENS_10bfloat16_tESL_NSA_8TiledMMAINSA_8MMA_AtomIJNSA_26SM100_MMA_F16BF16_2x1SM_SSISL_SL_fLi128ELi64ELNSA_4UMMA5MajorE0ELSQ_0ELNSP_7ScaleInE0ELSR_0EEEEEENSA_6LayoutINSB_IJSE_SE_SE_EEENSB_IJNSC_ILi0EEESW_SW_EEEEENSB_IJNSA_10UnderscoreESZ_SZ_EEEEENS7_6detail27Sm100ImplicitGemmTileTraitsINSA_25SM100_TMA_2SM_LOAD_IM2COLENSA_14ComposedLayoutINSA_7SwizzleILi3ELi4ELi3EEENSA_18smem_ptr_flag_bitsILi16EEENSU_INSB_IJNSC_ILi8EEESI_EEENSB_IJSI_SE_EEEEEEEvEENS13_INSA_18SM100_TMA_2SM_LOADES1E_vEEEENS_8epilogue10collective18CollectiveEpilogueINS1J_23Sm100TmaWarpSpecializedILi3ELi2ELi16ELb1ELb0EEEJNSB_IJSI_SI_SJ_EEENSB_IJNSU_ISI_SE_EENSU_INSB_IJNSC_ILi16EEESD_EEENSB_IJSE_NSC_ILi32EEEEEEEEEEESL_NSB_IJNSB_IJllllEEESE_SW_EEESL_S1X_NS1J_6fusion15FusionCallbacksIS1N_NS1Y_17LinearCombinationISL_fSL_fLNS_15FloatRoundStyleE2EEES1O_S1V_JEEENSA_5SM1004TMEM4LOAD26SM100_TMEM_LOAD_32dp32b16xENSA_20SM90_TMA_LOAD_IM2COLENS15_INS16_ILi1ELi4ELi3EEES19_NSU_INSB_IJS1A_S1Q_EEENSB_IJS1Q_SE_EEEEEEENSA_39AutoVectorizingCopyWithAssumedAlignmentILi128EEENSA_21SM90_TMA_STORE_IM2COLES2D_S2F_S2F_EEEvvEEEEvNT_6ParamsE)
        /*0b40*/ 	.short	0x0380
        /*0b42*/ 	.short	0x0900


	//----- nvinfo : EIATTR_SW_WAR
	.align		4
.L_55:
        /*0b44*/ 	.byte	0x04, 0x36
        /*0b46*/ 	.short	(.L_57 - .L_56)
.L_56:
        /*0b48*/ 	.word	0x00000008
.L_57:


//--------------------- .nv.callgraph             --------------------------
	.section	.nv.callgraph,"",@"SHT_CUDA_CALLGRAPH"
	.align	4
	.sectionentsize	8
	.align		4
        /*0000*/ 	.word	0x00000000
	.align		4
        /*0004*/ 	.word	0xffffffff
	.align		4
        /*0008*/ 	.word	index@(_ZN7cutlass13device_kernelINS_4conv6kernel13ConvUniversalINS1_16ConvProblemShapeILNS1_8OperatorE0ELi3EEENS1_10collective14CollectiveConvINS1_47MainloopSm100TmaUmmaWarpSpecializedImplicitGemmILS5_0ELi17ELi3ELi1ELi2EN4cute5tupleIJNSA_1CILi2EEENSC_ILi1EEESE_EEEEENSB_IJNSC_ILi128EEENSC_ILi64EEENSB_IJSI_EEEEEENS_10bfloat16_tESL_NSA_8TiledMMAINSA_8MMA_AtomIJNSA_26SM100_MMA_F16BF16_2x1SM_SSISL_SL_fLi128ELi64ELNSA_4UMMA5MajorE0ELSQ_0ELNSP_7ScaleInE0ELSR_0EEEEEENSA_6LayoutINSB_IJSE_SE_SE_EEENSB_IJNSC_ILi0EEESW_SW_EEEEENSB_IJNSA_10UnderscoreESZ_SZ_EEEEENS7_6detail27Sm100ImplicitGemmTileTraitsINSA_25SM100_TMA_2SM_LOAD_IM2COLENSA_14ComposedLayoutINSA_7SwizzleILi3ELi4ELi3EEENSA_18smem_ptr_flag_bitsILi16EEENSU_INSB_IJNSC_ILi8EEESI_EEENSB_IJSI_SE_EEEEEEEvEENS13_INSA_18SM100_TMA_2SM_LOADES1E_vEEEENS_8epilogue10collective18CollectiveEpilogueINS1J_23Sm100TmaWarpSpecializedILi3ELi2ELi16ELb1ELb0EEEJNSB_IJSI_SI_SJ_EEENSB_IJNSU_ISI_SE_EENSU_INSB_IJNSC_ILi16EEESD_EEENSB_IJSE_NSC_ILi32EEEEEEEEEEESL_NSB_IJNSB_IJllllEEESE_SW_EEESL_S1X_NS1J_6fusion15FusionCallbacksIS1N_NS1Y_17LinearCombinationISL_fSL_fLNS_15FloatRoundStyleE2EEES1O_S1V_JEEENSA_5SM1004TMEM4LOAD26SM100_TMEM_LOAD_32dp32b16xENSA_20SM90_TMA_LOAD_IM2COLENS15_INS16_ILi1ELi4ELi3EEES19_NSU_INSB_IJS1A_S1Q_EEENSB_IJS1Q_SE_EEEEEEENSA_39AutoVectorizingCopyWithAssumedAlignmentILi128EEENSA_21SM90_TMA_STORE_IM2COLES2D_S2F_S2F_EEEvvEEEEvNT_6ParamsE)
	.align		4
        /*000c*/ 	.word	index@(__assertfail)
	.align		4
        /*0010*/ 	.word	0x00000000
	.align		4
        /*0014*/ 	.word	0xfffffffe
	.align		4
        /*0018*/ 	.word	0x00000000
	.align		4
        /*001c*/ 	.word	0xfffffffd
	.align		4
        /*0020*/ 	.word	0x00000000
	.align		4
        /*0024*/ 	.word	0xfffffffc


//--------------------- .nv.constant4             --------------------------
	.section	.nv.constant4,"a",@progbits
	.align	8
	.align		8
.nv.constant4:
        /*0000*/ 	.dword	__assertfail
	.align		8
        /*0008*/ 	.dword	__unnamed_1
	.align		8
        /*0010*/ 	.dword	__unnamed_2
	.align		8
        /*0018*/ 	.dword	_ZN39_INTERNAL_0f4d5ced_4_k_cu_f41aac9a_32234cuda3std3__45__cpo5beginE
	.align		8
        /*0020*/ 	.dword	_ZN39_INTERNAL_0f4d5ced_4_k_cu_f41aac9a_32234cuda3std3__45__cpo3endE
	.align		8
        /*0028*/ 	.dword	_ZN39_INTERNAL_0f4d5ced_4_k_cu_f41aac9a_32234cuda3std3__45__cpo6cbeginE
	.align		8
        /*0030*/ 	.dword	_ZN39_INTERNAL_0f4d5ced_4_k_cu_f41aac9a_32234cuda3std3__45__cpo4cendE
	.align		8
        /*0038*/ 	.dword	_ZN39_INTERNAL_0f4d5ced_4_k_cu_f41aac9a_32234cuda3std3__441_GLOBAL__N__0f4d5ced_4_k_cu_f41aac9a_32236ignoreE
	.align		8
        /*0040*/ 	.dword	_ZN39_INTERNAL_0f4d5ced_4_k_cu_f41aac9a_32234cuda3std3__419piecewise_constructE
	.align		8
        /*0048*/ 	.dword	_ZN39_INTERNAL_0f4d5ced_4_k_cu_f41aac9a_32234cuda3std3__48in_placeE
	.align		8
        /*0050*/ 	.dword	_ZN39_INTERNAL_0f4d5ced_4_k_cu_f41aac9a_32234cuda3std6ranges3__45__cpo4swapE
	.align		8
        /*0058*/ 	.dword	_ZN39_INTERNAL_0f4d5ced_4_k_cu_f41aac9a_32234cuda3std6ranges3__45__cpo9iter_moveE
	.align		8
        /*0060*/ 	.dword	_ZN39_INTERNAL_0f4d5ced_4_k_cu_f41aac9a_32234cute7productE
	.align		8
        /*0068*/ 	.dword	_ZN39_INTERNAL_0f4d5ced_4_k_cu_f41aac9a_32234cute1_E
	.align		8
        /*0070*/ 	.dword	$str$27
	.align		8
        /*0078*/ 	.dword	$str$28
	.align		8
        /*0080*/ 	.dword	$str$29
	.align		8
        /*0088*/ 	.dword	$str$30


//--------------------- .text._ZN7cutlass13device_kernelINS_4conv6kernel13ConvUniversalINS1_16ConvProblemShapeILNS1_8OperatorE0ELi3EEENS1_10collective14CollectiveConvINS1_47MainloopSm100TmaUmmaWarpSpecializedImplicitGemmILS5_0ELi17ELi3ELi1ELi2EN4cute5tupleIJNSA_1CILi2EEENSC_ILi1EEESE_EEEEENSB_IJNSC_ILi128EEENSC_ILi64EEENSB_IJSI_EEEEEENS_10bfloat16_tESL_NSA_8TiledMMAINSA_8MMA_AtomIJNSA_26SM100_MMA_F16BF16_2x1SM_SSISL_SL_fLi128ELi64ELNSA_4UMMA5MajorE0ELSQ_0ELNSP_7ScaleInE0ELSR_0EEEEEENSA_6LayoutINSB_IJSE_SE_SE_EEENSB_IJNSC_ILi0EEESW_SW_EEEEENSB_IJNSA_10UnderscoreESZ_SZ_EEEEENS7_6detail27Sm100ImplicitGemmTileTraitsINSA_25SM100_TMA_2SM_LOAD_IM2COLENSA_14ComposedLayoutINSA_7SwizzleILi3ELi4ELi3EEENSA_18smem_ptr_flag_bitsILi16EEENSU_INSB_IJNSC_ILi8EEESI_EEENSB_IJSI_SE_EEEEEEEvEENS13_INSA_18SM100_TMA_2SM_LOADES1E_vEEEENS_8epilogue10collective18CollectiveEpilogueINS1J_23Sm100TmaWarpSpecializedILi3ELi2ELi16ELb1ELb0EEEJNSB_IJSI_SI_SJ_EEENSB_IJNSU_ISI_SE_EENSU_INSB_IJNSC_ILi16EEESD_EEENSB_IJSE_NSC_ILi32EEEEEEEEEEESL_NSB_IJNSB_IJllllEEESE_SW_EEESL_S1X_NS1J_6fusion15FusionCallbacksIS1N_NS1Y_17LinearCombinationISL_fSL_fLNS_15FloatRoundStyleE2EEES1O_S1V_JEEENSA_5SM1004TMEM4LOAD26SM100_TMEM_LOAD_32dp32b16xENSA_20SM90_TMA_LOAD_IM2COLENS15_INS16_ILi1ELi4ELi3EEES19_NSU_INSB_IJS1A_S1Q_EEENSB_IJS1Q_SE_EEEEEEENSA_39AutoVectorizingCopyWithAssumedAlignmentILi128EEENSA_21SM90_TMA_STORE_IM2COLES2D_S2F_S2F_EEEvvEEEEvNT_6ParamsE --------------------------
	.section	.text._ZN7cutlass13device_kernelINS_4conv6kernel13ConvUniversalINS1_16ConvProblemShapeILNS1_8OperatorE0ELi3EEENS1_10collective14CollectiveConvINS1_47MainloopSm100TmaUmmaWarpSpecializedImplicitGemmILS5_0ELi17ELi3ELi1ELi2EN4cute5tupleIJNSA_1CILi2EEENSC_ILi1EEESE_EEEEENSB_IJNSC_ILi128EEENSC_ILi64EEENSB_IJSI_EEEEEENS_10bfloat16_tESL_NSA_8TiledMMAINSA_8MMA_AtomIJNSA_26SM100_MMA_F16BF16_2x1SM_SSISL_SL_fLi128ELi64ELNSA_4UMMA5MajorE0ELSQ_0ELNSP_7ScaleInE0ELSR_0EEEEEENSA_6LayoutINSB_IJSE_SE_SE_EEENSB_IJNSC_ILi0EEESW_SW_EEEEENSB_IJNSA_10UnderscoreESZ_SZ_EEEEENS7_6detail27Sm100ImplicitGemmTileTraitsINSA_25SM100_TMA_2SM_LOAD_IM2COLENSA_14ComposedLayoutINSA_7SwizzleILi3ELi4ELi3EEENSA_18smem_ptr_flag_bitsILi16EEENSU_INSB_IJNSC_ILi8EEESI_EEENSB_IJSI_SE_EEEEEEEvEENS13_INSA_18SM100_TMA_2SM_LOADES1E_vEEEENS_8epilogue10collective18CollectiveEpilogueINS1J_23Sm100TmaWarpSpecializedILi3ELi2ELi16ELb1ELb0EEEJNSB_IJSI_SI_SJ_EEENSB_IJNSU_ISI_SE_EENSU_INSB_IJNSC_ILi16EEESD_EEENSB_IJSE_NSC_ILi32EEEEEEEEEEESL_NSB_IJNSB_IJllllEEESE_SW_EEESL_S1X_NS1J_6fusion15FusionCallbacksIS1N_NS1Y_17LinearCombinationISL_fSL_fLNS_15FloatRoundStyleE2EEES1O_S1V_JEEENSA_5SM1004TMEM4LOAD26SM100_TMEM_LOAD_32dp32b16xENSA_20SM90_TMA_LOAD_IM2COLENS15_INS16_ILi1ELi4ELi3EEES19_NSU_INSB_IJS1A_S1Q_EEENSB_IJS1Q_SE_EEEEEEENSA_39AutoVectorizingCopyWithAssumedAlignmentILi128EEENSA_21SM90_TMA_STORE_IM2COLES2D_S2F_S2F_EEEvvEEEEvNT_6ParamsE,"ax",@progbits
	.align	128
.text._ZN7cutlass13device_kernelINS_4conv6kernel13ConvUniversalINS1_16ConvProblemShapeILNS1_8OperatorE0ELi3EEENS1_10collective14CollectiveConvINS1_47MainloopSm100TmaUmmaWarpSpecializedImplicitGemmILS5_0ELi17ELi3ELi1ELi2EN4cute5tupleIJNSA_1CILi2EEENSC_ILi1EEESE_EEEEENSB_IJNSC_ILi128EEENSC_ILi64EEENSB_IJSI_EEEEEENS_10bfloat16_tESL_NSA_8TiledMMAINSA_8MMA_AtomIJNSA_26SM100_MMA_F16BF16_2x1SM_SSISL_SL_fLi128ELi64ELNSA_4UMMA5MajorE0ELSQ_0ELNSP_7ScaleInE0ELSR_0EEEEEENSA_6LayoutINSB_IJSE_SE_SE_EEENSB_IJNSC_ILi0EEESW_SW_EEEEENSB_IJNSA_10UnderscoreESZ_SZ_EEEEENS7_6detail27Sm100ImplicitGemmTileTraitsINSA_25SM100_TMA_2SM_LOAD_IM2COLENSA_14ComposedLayoutINSA_7SwizzleILi3ELi4ELi3EEENSA_18smem_ptr_flag_bitsILi16EEENSU_INSB_IJNSC_ILi8EEESI_EEENSB_IJSI_SE_EEEEEEEvEENS13_INSA_18SM100_TMA_2SM_LOADES1E_vEEEENS_8epilogue10collective18CollectiveEpilogueINS1J_23Sm100TmaWarpSpecializedILi3ELi2ELi16ELb1ELb0EEEJNSB_IJSI_SI_SJ_EEENSB_IJNSU_ISI_SE_EENSU_INSB_IJNSC_ILi16EEESD_EEENSB_IJSE_NSC_ILi32EEEEEEEEEEESL_NSB_IJNSB_IJllllEEESE_SW_EEESL_S1X_NS1J_6fusion15FusionCallbacksIS1N_NS1Y_17LinearCombinationISL_fSL_fLNS_15FloatRoundStyleE2EEES1O_S1V_JEEENSA_5SM1004TMEM4LOAD26SM100_TMEM_LOAD_32dp32b16xENSA_20SM90_TMA_LOAD_IM2COLENS15_INS16_ILi1ELi4ELi3EEES19_NSU_INSB_IJS1A_S1Q_EEENSB_IJS1Q_SE_EEEEEEENSA_39AutoVectorizingCopyWithAssumedAlignmentILi128EEENSA_21SM90_TMA_STORE_IM2COLES2D_S2F_S2F_EEEvvEEEEvNT_6ParamsE:
        .type           _ZN7cutlass13device_kernelINS_4conv6kernel13ConvUniversalINS1_16ConvProblemShapeILNS1_8OperatorE0ELi3EEENS1_10collective14CollectiveConvINS1_47MainloopSm100TmaUmmaWarpSpecializedImplicitGemmILS5_0ELi17ELi3ELi1ELi2EN4cute5tupleIJNSA_1CILi2EEENSC_ILi1EEESE_EEEEENSB_IJNSC_ILi128EEENSC_ILi64EEENSB_IJSI_EEEEEENS_10bfloat16_tESL_NSA_8TiledMMAINSA_8MMA_AtomIJNSA_26SM100_MMA_F16BF16_2x1SM_SSISL_SL_fLi128ELi64ELNSA_4UMMA5MajorE0ELSQ_0ELNSP_7ScaleInE0ELSR_0EEEEEENSA_6LayoutINSB_IJSE_SE_SE_EEENSB_IJNSC_ILi0EEESW_SW_EEEEENSB_IJNSA_10UnderscoreESZ_SZ_EEEEENS7_6detail27Sm100ImplicitGemmTileTraitsINSA_25SM100_TMA_2SM_LOAD_IM2COLENSA_14ComposedLayoutINSA_7SwizzleILi3ELi4ELi3EEENSA_18smem_ptr_flag_bitsILi16EEENSU_INSB_IJNSC_ILi8EEESI_EEENSB_IJSI_SE_EEEEEEEvEENS13_INSA_18SM100_TMA_2SM_LOADES1E_vEEEENS_8epilogue10collective18CollectiveEpilogueINS1J_23Sm100TmaWarpSpecializedILi3ELi2ELi16ELb1ELb0EEEJNSB_IJSI_SI_SJ_EEENSB_IJNSU_ISI_SE_EENSU_INSB_IJNSC_ILi16EEESD_EEENSB_IJSE_NSC_ILi32EEEEEEEEEEESL_NSB_IJNSB_IJllllEEESE_SW_EEESL_S1X_NS1J_6fusion15FusionCallbacksIS1N_NS1Y_17LinearCombinationISL_fSL_fLNS_15FloatRoundStyleE2EEES1O_S1V_JEEENSA_5SM1004TMEM4LOAD26SM100_TMEM_LOAD_32dp32b16xENSA_20SM90_TMA_LOAD_IM2COLENS15_INS16_ILi1ELi4ELi3EEES19_NSU_INSB_IJS1A_S1Q_EEENSB_IJS1Q_SE_EEEEEEENSA_39AutoVectorizingCopyWithAssumedAlignmentILi128EEENSA_21SM90_TMA_STORE_IM2COLES2D_S2F_S2F_EEEvvEEEEvNT_6ParamsE,@function
        .size           _ZN7cutlass13device_kernelINS_4conv6kernel13ConvUniversalINS1_16ConvProblemShapeILNS1_8OperatorE0ELi3EEENS1_10collective14CollectiveConvINS1_47MainloopSm100TmaUmmaWarpSpecializedImplicitGemmILS5_0ELi17ELi3ELi1ELi2EN4cute5tupleIJNSA_1CILi2EEENSC_ILi1EEESE_EEEEENSB_IJNSC_ILi128EEENSC_ILi64EEENSB_IJSI_EEEEEENS_10bfloat16_tESL_NSA_8TiledMMAINSA_8MMA_AtomIJNSA_26SM100_MMA_F16BF16_2x1SM_SSISL_SL_fLi128ELi64ELNSA_4UMMA5MajorE0ELSQ_0ELNSP_7ScaleInE0ELSR_0EEEEEENSA_6LayoutINSB_IJSE_SE_SE_EEENSB_IJNSC_ILi0EEESW_SW_EEEEENSB_IJNSA_10UnderscoreESZ_SZ_EEEEENS7_6detail27Sm100ImplicitGemmTileTraitsINSA_25SM100_TMA_2SM_LOAD_IM2COLENSA_14ComposedLayoutINSA_7SwizzleILi3ELi4ELi3EEENSA_18smem_ptr_flag_bitsILi16EEENSU_INSB_IJNSC_ILi8EEESI_EEENSB_IJSI_SE_EEEEEEEvEENS13_INSA_18SM100_TMA_2SM_LOADES1E_vEEEENS_8epilogue10collective18CollectiveEpilogueINS1J_23Sm100TmaWarpSpecializedILi3ELi2ELi16ELb1ELb0EEEJNSB_IJSI_SI_SJ_EEENSB_IJNSU_ISI_SE_EENSU_INSB_IJNSC_ILi16EEESD_EEENSB_IJSE_NSC_ILi32EEEEEEEEEEESL_NSB_IJNSB_IJllllEEESE_SW_EEESL_S1X_NS1J_6fusion15FusionCallbacksIS1N_NS1Y_17LinearCombinationISL_fSL_fLNS_15FloatRoundStyleE2EEES1O_S1V_JEEENSA_5SM1004TMEM4LOAD26SM100_TMEM_LOAD_32dp32b16xENSA_20SM90_TMA_LOAD_IM2COLENS15_INS16_ILi1ELi4ELi3EEES19_NSU_INSB_IJS1A_S1Q_EEENSB_IJS1Q_SE_EEEEEEENSA_39AutoVectorizingCopyWithAssumedAlignmentILi128EEENSA_21SM90_TMA_STORE_IM2COLES2D_S2F_S2F_EEEvvEEEEvNT_6ParamsE,(.L_x_205 - _ZN7cutlass13device_kernelINS_4conv6kernel13ConvUniversalINS1_16ConvProblemShapeILNS1_8OperatorE0ELi3EEENS1_10collective14CollectiveConvINS1_47MainloopSm100TmaUmmaWarpSpecializedImplicitGemmILS5_0ELi17ELi3ELi1ELi2EN4cute5tupleIJNSA_1CILi2EEENSC_ILi1EEESE_EEEEENSB_IJNSC_ILi128EEENSC_ILi64EEENSB_IJSI_EEEEEENS_10bfloat16_tESL_NSA_8TiledMMAINSA_8MMA_AtomIJNSA_26SM100_MMA_F16BF16_2x1SM_SSISL_SL_fLi128ELi64ELNSA_4UMMA5MajorE0ELSQ_0ELNSP_7ScaleInE0ELSR_0EEEEEENSA_6LayoutINSB_IJSE_SE_SE_EEENSB_IJNSC_ILi0EEESW_SW_EEEEENSB_IJNSA_10UnderscoreESZ_SZ_EEEEENS7_6detail27Sm100ImplicitGemmTileTraitsINSA_25SM100_TMA_2SM_LOAD_IM2COLENSA_14ComposedLayoutINSA_7SwizzleILi3ELi4ELi3EEENSA_18smem_ptr_flag_bitsILi16EEENSU_INSB_IJNSC_ILi8EEESI_EEENSB_IJSI_SE_EEEEEEEvEENS13_INSA_18SM100_TMA_2SM_LOADES1E_vEEEENS_8epilogue10collective18CollectiveEpilogueINS1J_23Sm100TmaWarpSpecializedILi3ELi2ELi16ELb1ELb0EEEJNSB_IJSI_SI_SJ_EEENSB_IJNSU_ISI_SE_EENSU_INSB_IJNSC_ILi16EEESD_EEENSB_IJSE_NSC_ILi32EEEEEEEEEEESL_NSB_IJNSB_IJllllEEESE_SW_EEESL_S1X_NS1J_6fusion15FusionCallbacksIS1N_NS1Y_17LinearCombinationISL_fSL_fLNS_15FloatRoundStyleE2EEES1O_S1V_JEEENSA_5SM1004TMEM4LOAD26SM100_TMEM_LOAD_32dp32b16xENSA_20SM90_TMA_LOAD_IM2COLENS15_INS16_ILi1ELi4ELi3EEES19_NSU_INSB_IJS1A_S1Q_EEENSB_IJS1Q_SE_EEEEEEENSA_39AutoVectorizingCopyWithAssumedAlignmentILi128EEENSA_21SM90_TMA_STORE_IM2COLES2D_S2F_S2F_EEEvvEEEEvNT_6ParamsE)
        .other          _ZN7cutlass13device_kernelINS_4conv6kernel13ConvUniversalINS1_16ConvProblemShapeILNS1_8OperatorE0ELi3EEENS1_10collective14CollectiveConvINS1_47MainloopSm100TmaUmmaWarpSpecializedImplicitGemmILS5_0ELi17ELi3ELi1ELi2EN4cute5tupleIJNSA_1CILi2EEENSC_ILi1EEESE_EEEEENSB_IJNSC_ILi128EEENSC_ILi64EEENSB_IJSI_EEEEEENS_10bfloat16_tESL_NSA_8TiledMMAINSA_8MMA_AtomIJNSA_26SM100_MMA_F16BF16_2x1SM_SSISL_SL_fLi128ELi64ELNSA_4UMMA5MajorE0ELSQ_0ELNSP_7ScaleInE0ELSR_0EEEEEENSA_6LayoutINSB_IJSE_SE_SE_EEENSB_IJNSC_ILi0EEESW_SW_EEEEENSB_IJNSA_10UnderscoreESZ_SZ_EEEEENS7_6detail27Sm100ImplicitGemmTileTraitsINSA_25SM100_TMA_2SM_LOAD_IM2COLENSA_14ComposedLayoutINSA_7SwizzleILi3ELi4ELi3EEENSA_18smem_ptr_flag_bitsILi16EEENSU_INSB_IJNSC_ILi8EEESI_EEENSB_IJSI_SE_EEEEEEEvEENS13_INSA_18SM100_TMA_2SM_LOADES1E_vEEEENS_8epilogue10collective18CollectiveEpilogueINS1J_23Sm100TmaWarpSpecializedILi3ELi2ELi16ELb1ELb0EEEJNSB_IJSI_SI_SJ_EEENSB_IJNSU_ISI_SE_EENSU_INSB_IJNSC_ILi16EEESD_EEENSB_IJSE_NSC_ILi32EEEEEEEEEEESL_NSB_IJNSB_IJllllEEESE_SW_EEESL_S1X_NS1J_6fusion15FusionCallbacksIS1N_NS1Y_17LinearCombinationISL_fSL_fLNS_15FloatRoundStyleE2EEES1O_S1V_JEEENSA_5SM1004TMEM4LOAD26SM100_TMEM_LOAD_32dp32b16xENSA_20SM90_TMA_LOAD_IM2COLENS15_INS16_ILi1ELi4ELi3EEES19_NSU_INSB_IJS1A_S1Q_EEENSB_IJS1Q_SE_EEEEEEENSA_39AutoVectorizingCopyWithAssumedAlignmentILi128EEENSA_21SM90_TMA_STORE_IM2COLES2D_S2F_S2F_EEEvvEEEEvNT_6ParamsE,@"STO_CUDA_ENTRY STV_DEFAULT"
_ZN7cutlass13device_kernelINS_4conv6kernel13ConvUniversalINS1_16ConvProblemShapeILNS1_8OperatorE0ELi3EEENS1_10collective14CollectiveConvINS1_47MainloopSm100TmaUmmaWarpSpecializedImplicitGemmILS5_0ELi17ELi3ELi1ELi2EN4cute5tupleIJNSA_1CILi2EEENSC_ILi1EEESE_EEEEENSB_IJNSC_ILi128EEENSC_ILi64EEENSB_IJSI_EEEEEENS_10bfloat16_tESL_NSA_8TiledMMAINSA_8MMA_AtomIJNSA_26SM100_MMA_F16BF16_2x1SM_SSISL_SL_fLi128ELi64ELNSA_4UMMA5MajorE0ELSQ_0ELNSP_7ScaleInE0ELSR_0EEEEEENSA_6LayoutINSB_IJSE_SE_SE_EEENSB_IJNSC_ILi0EEESW_SW_EEEEENSB_IJNSA_10UnderscoreESZ_SZ_EEEEENS7_6detail27Sm100ImplicitGemmTileTraitsINSA_25SM100_TMA_2SM_LOAD_IM2COLENSA_14ComposedLayoutINSA_7SwizzleILi3ELi4ELi3EEENSA_18smem_ptr_flag_bitsILi16EEENSU_INSB_IJNSC_ILi8EEESI_EEENSB_IJSI_SE_EEEEEEEvEENS13_INSA_18SM100_TMA_2SM_LOADES1E_vEEEENS_8epilogue10collective18CollectiveEpilogueINS1J_23Sm100TmaWarpSpecializedILi3ELi2ELi16ELb1ELb0EEEJNSB_IJSI_SI_SJ_EEENSB_IJNSU_ISI_SE_EENSU_INSB_IJNSC_ILi16EEESD_EEENSB_IJSE_NSC_ILi32EEEEEEEEEEESL_NSB_IJNSB_IJllllEEESE_SW_EEESL_S1X_NS1J_6fusion15FusionCallbacksIS1N_NS1Y_17LinearCombinationISL_fSL_fLNS_15FloatRoundStyleE2EEES1O_S1V_JEEENSA_5SM1004TMEM4LOAD26SM100_TMEM_LOAD_32dp32b16xENSA_20SM90_TMA_LOAD_IM2COLENS15_INS16_ILi1ELi4ELi3EEES19_NSU_INSB_IJS1A_S1Q_EEENSB_IJS1Q_SE_EEEEEEENSA_39AutoVectorizingCopyWithAssumedAlignmentILi128EEENSA_21SM90_TMA_STORE_IM2COLES2D_S2F_S2F_EEEvvEEEEvNT_6ParamsE:
[----:B------:R-:W1:Y:S01]  /*0000*/  LDC R1, c[0x0][0x37c] ;  /* 0x0000df00ff017b82 */ /* 0x000e620000000800 */
[----:B------:R-:W2:Y:S01]  /*0010*/  S2R R53, SR_TID.X ;  /* 0x0000000000357919 */ /* 0x000ea20000002100 */
[----:B------:R-:W3:Y:S06]  /*0020*/  LDCU.64 UR8, c[0x0][0x990] ;  /* 0x00013200ff0877ac */ /* 0x000eec0008000a00 */
[----:B------:R-:W4:Y:S01]  /*0030*/  S2UR UR4, SR_CgaCtaId ;  /* 0x00000000000479c3 */ /* 0x000f220000008800 */
[----:B-1----:R-:W-:Y:S01]  /*0040*/  VIADD R1, R1, 0xfffffff8 ;  /* 0xfffffff801017836 */ /* 0x002fe20000000000 */
[----:B------:R-:W-:-:S02]  /*0050*/  PRMT R45, RZ, 0x7610, R45 ;  /* 0x00007610ff2d7816 */ /* 0x000fc4000000002d */
[----:B------:R-:W-:Y:S02]  /*0060*/  ELECT P1, URZ, PT ;  /* 0x0000000000ff782f */ /* 0x000fe40003820000 */
[----:B------:R-:W-:Y:S01]  /*0070*/  R2UR UR43, R1 ;  /* 0x00000000012b72ca */ /* 0x000fe200000e0000 */
[----:B---3--:R-:W-:-:S04]  /*0080*/  UISETP.NE.U32.AND UP0, UPT, UR8, URZ, UPT ;  /* 0x000000ff0800728c */ /* 0x008fc8000bf05070 */
[----:B------:R-:W-:Y:S02]  /*0090*/  UISETP.NE.AND.EX UP0, UPT, UR9, URZ, UPT, UP0 ;  /* 0x000000ff0900728c */ /* 0x000fe4000bf05300 */
[----:B----4-:R-:W-:Y:S02]  /*00a0*/  ULOP3.LUT UR38, UR4, 0x1, URZ, 0xc0, !UPT ;  /* 0x0000000104267892 */ /* 0x010fe4000f8ec0ff */
[----:B------:R-:W-:Y:S01]  /*00b0*/  ULOP3.LUT UR37, UR4, 0x1, URZ, 0x3c, !UPT ;  /* 0x0000000104257892 */ /* 0x000fe2000f8e3cff */
[----:B--2---:R-:W-:-:S05]  /*00c0*/  SHF.R.U32.HI R46, RZ, 0x5, R53 ;  /* 0x00000005ff2e7819 */ /* 0x004fca0000011635 */
[----:B------:R-:W1:Y:S02]  /*00d0*/  SHFL.IDX PT, R0, R46, RZ, 0x1f ;  /* 0x00001fff2e007589 */ /* 0x000e6400000e0000 */
[----:B-1----:R-:W-:Y:S01]  /*00e0*/  R2UR UR18, R0 ;  /* 0x00000000001272ca */ /* 0x002fe200000e0000 */
[----:B------:R-:W-:-:S14]  /*00f0*/  BRA.U UP0, `(.L_x_0) ;  /* 0x0000000100307547 */ /* 0x000fdc000b800000 */
[----:B------:R-:W1:Y:S02]  /*0100*/  LDCU.64 UR4, c[0x0][0x988] ;  /* 0x00013100ff0477ac */ /* 0x000e640008000a00 */
[----:B-1----:R-:W-:-:S04]  /*0110*/  UISETP.NE.U32.AND UP0, UPT, UR4, URZ, UPT ;  /* 0x000000ff0400728c */ /* 0x002fc8000bf05070 */
[----:B------:R-:W-:-:S09]  /*0120*/  UISETP.NE.AND.EX UP0, UPT, UR5, URZ, UPT, UP0 ;  /* 0x000000ff0500728c */ /* 0x000fd2000bf05300 */
[----:B------:R-:W-:Y:S05]  /*0130*/  BRA.U !UP0, `(.L_x_1) ;  /* 0x0000000108147547 */ /* 0x000fea000b800000 */
[----:B------:R-:W1:Y:S01]  /*0140*/  LDC.64 R26, c[0x0][0x988] ;  /* 0x00026200ff1a7b82 */ /* 0x000e620000000a00 */
[----:B------:R-:W1:Y:S02]  /*0150*/  LDCU.64 UR4, c[0x0][0x358] ;  /* 0x00006b00ff0477ac */ /* 0x000e640008000a00 */
[----:B-1----:R1:W5:Y:S01]  /*0160*/  LDG.E R26, desc[UR4][R26.64] ;  /* 0x000000041a1a7981 */ /* 0x002362000c1e1900 */
[----:B------:R-:W-:Y:S01]  /*0170*/  HFMA2 R45, -RZ, RZ, 0, 5.9604644775390625e-08 ;  /* 0x00000001ff2d7431 */ /* 0x000fe200000001ff */
[----:B------:R-:W-:Y:S05]  /*0180*/  BRA `(.L_x_0) ;  /* 0x00000000000c7947 */ /* 0x000fea0003800000 */
.L_x_1:
[----:B------:R-:W1:Y:S01]  /*0190*/  LDCU UR4, c[0x0][0x980] ;  /* 0x00013000ff0477ac */ /* 0x000e620008000800 */
[----:B------:R-:W-:Y:S01]  /*01a0*/  HFMA2 R45, -RZ, RZ, 0, 5.9604644775390625e-08 ;  /* 0x00000001ff2d7431 */ /* 0x000fe200000001ff */
[----:B-1----:R-:W-:-:S07]  /*01b0*/  MOV R26, UR4 ;  /* 0x00000004001a7c02 */ /* 0x002fce0008000f00 */
.L_x_0:
[----:B------:R-:W2:Y:S02]  /*01c0*/  LDCU.64 UR4, c[0x0][0x9b0] ;  /* 0x00013600ff0477ac */ /* 0x000ea40008000a00 */
[----:B--2---:R-:W-:-:S04]  /*01d0*/  UISETP.NE.U32.AND UP0, UPT, UR4, URZ, UPT ;  /* 0x000000ff0400728c */ /* 0x004fc8000bf05070 */
[----:B------:R-:W-:-:S09]  /*01e0*/  UISETP.NE.AND.EX UP0, UPT, UR5, URZ, UPT, UP0 ;  /* 0x000000ff0500728c */ /* 0x000fd2000bf05300 */
[----:B------:R-:W-:Y:S05]  /*01f0*/  BRA.U UP0, `(.L_x_2) ;  /* 0x0000000100287547 */ /* 0x000fea000b800000 */
[----:B------:R-:W2:Y:S02]  /*0200*/  LDCU.64 UR4, c[0x0][0x9a8] ;  /* 0x00013500ff0477ac */ /* 0x000ea40008000a00 */
[----:B--2---:R-:W-:-:S04]  /*0210*/  UISETP.NE.U32.AND UP0, UPT, UR4, URZ, UPT ;  /* 0x000000ff0400728c */ /* 0x004fc8000bf05070 */
[----:B------:R-:W-:-:S09]  /*0220*/  UISETP.NE.AND.EX UP0, UPT, UR5, URZ, UPT, UP0 ;  /* 0x000000ff0500728c */ /* 0x000fd2000bf05300 */
[----:B------:R-:W-:Y:S05]  /*0230*/  BRA.U !UP0, `(.L_x_3) ;  /* 0x0000000108107547 */ /* 0x000fea000b800000 */
[----:B------:R-:W2:Y:S01]  /*0240*/  LDC.64 R24, c[0x0][0x9a8] ;  /* 0x00026a00ff187b82 */ /* 0x000ea20000000a00 */
[----:B------:R-:W2:Y:S02]  /*0250*/  LDCU.64 UR4, c[0x0][0x358] ;  /* 0x00006b00ff0477ac */ /* 0x000ea40008000a00 */
[----:B--2---:R2:W5:Y:S01]  /*0260*/  LDG.E R24, desc[UR4][R24.64] ;  /* 0x0000000418187981 */ /* 0x004562000c1e1900 */
[----:B------:R-:W-:Y:S05]  /*0270*/  BRA `(.L_x_2) ;  /* 0x0000000000087947 */ /* 0x000fea0003800000 */
.L_x_3:
[----:B------:R-:W2:Y:S02]  /*0280*/  LDCU UR4, c[0x0][0x9a0] ;  /* 0x00013400ff0477ac */ /* 0x000ea40008000800 */
[----:B--2---:R-:W-:Y:S02]  /*0290*/  MOV R24, UR4 ;  /* 0x0000000400187c02 */ /* 0x004fe40008000f00 */
.L_x_2:
[----:B------:R-:W-:Y:S01]  /*02a0*/  IMAD.U32 R0, RZ, RZ, UR18 ;  /* 0x00000012ff007e24 */ /* 0x000fe2000f8e00ff */
[----:B------:R-:W-:Y:S04]  /*02b0*/  BSSY.RECONVERGENT B0, `(.L_x_4) ;  /* 0x000000c000007945 */ /* 0x000fe80003800200 */
[C---:B------:R-:W-:Y:S02]  /*02c0*/  ISETP.NE.OR P2, PT, R0.reuse, 0x1, !P1 ;  /* 0x000000010000780c */ /* 0x040fe40004f45670 */
[----:B------:R-:W-:-:S11]  /*02d0*/  ISETP.NE.OR P0, PT, R0, 0x3, !P1 ;  /* 0x000000030000780c */ /* 0x000fd60004f05670 */
[----:B------:R-:W-:Y:S05]  /*02e0*/  @P2 BRA `(.L_x_5) ;  /* 0x0000000000202947 */ /* 0x000fea0003800000 */
[----:B------:R-:W3:Y:S02]  /*02f0*/  LDCU.64 UR4, c[0x0][0x348] ;  /* 0x00006900ff0477ac */ /* 0x000ee40008000a00 */
[----:B---3--:R-:W-:Y:S02]  /*0300*/  UIADD3 UR6, UP1, UPT, UR4, 0x80, URZ ;  /* 0x0000008004067890 */ /* 0x008fe4000ff3e0ff */
[----:B------:R-:W-:Y:S02]  /*0310*/  UIADD3 UR4, UP0, UPT, UR4, 0x200, URZ ;  /* 0x0000020004047890 */ /* 0x000fe4000ff1e0ff */
[----:B------:R-:W-:Y:S02]  /*0320*/  UIADD3.X UR7, UPT, UPT, URZ, UR5, URZ, UP1, !UPT ;  /* 0x00000005ff077290 */ /* 0x000fe40008ffe4ff */
[----:B------:R-:W-:-:S07]  /*0330*/  UIADD3.X UR5, UPT, UPT, URZ, UR5, URZ, UP0, !UPT ;  /* 0x00000005ff057290 */ /* 0x000fce00087fe4ff */
[----:B------:R3:W-:Y:S02]  /*0340*/  UTMACCTL.PF [UR6] ;  /* 0x00000000060079b9 */ /* 0x0007e40008040000 */
[----:B------:R3:W-:Y:S02]  /*0350*/  UTMACCTL.PF [UR4] ;  /* 0x00000000040079b9 */ /* 0x0007e40008040000 */
[----:B---3--:R-:W-:Y:S01]  /*0360*/  NOP ;  /* 0x0000000000007918 */ /* 0x008fe20000000000 */
.L_x_5:
[----:B------:R-:W-:Y:S05]  /*0370*/  BSYNC.RECONVERGENT B0 ;  /* 0x0000000000007941 */ /* 0x000fea0003800200 */
.L_x_4:
[----:B------:R-:W-:Y:S04]  /*0380*/  BSSY.RECONVERGENT B0, `(.L_x_6) ;  /* 0x000000a000007945 */ /* 0x000fe80003800200 */
        /* <DEDUP_REMOVED lines=9> */
.L_x_7:
[----:B------:R-:W-:Y:S05]  /*0420*/  BSYNC.RECONVERGENT B0 ;  /* 0x0000000000007941 */ /* 0x000fea0003800200 */
.L_x_6:
[----:B------:R-:W3:Y:S01]  /*0430*/  LDCU.64 UR4, c[0x0][0x988] ;  /* 0x00013100ff0477ac */ /* 0x000ee20008000a00 */
[----:B------:R-:W-:Y:S02]  /*0440*/  UISETP.EQ.U32.AND UP2, UPT, UR8, URZ, UPT ;  /* 0x000000ff0800728c */ /* 0x000fe4000bf42070 */
[----:B------:R-:W-:Y:S02]  /*0450*/  UPLOP3.LUT UP3, UPT, UPT, UPT, UPT, 0x80, 0x8 ;  /* 0x000000000008789c */ /* 0x000fe40003f6f070 */
[----:B---3--:R-:W-:-:S04]  /*0460*/  UISETP.NE.U32.AND UP0, UPT, UR4, URZ, UPT ;  /* 0x000000ff0400728c */ /* 0x008fc8000bf05070 */
[----:B------:R-:W-:-:S04]  /*0470*/  UISETP.NE.AND.EX UP1, UPT, UR5, URZ, UPT, UP0 ;  /* 0x000000ff0500728c */ /* 0x000fc8000bf25300 */
[----:B------:R-:W-:-:S04]  /*0480*/  UISETP.EQ.OR.EX UP4, UPT, UR9, URZ, !UP1, UP2 ;  /* 0x000000ff0900728c */ /* 0x000fc8000cf82720 */
[----:B------:R-:W-:-:S06]  /*0490*/  UP2UR UR4, UPR, URZ, 0x10 ;  /* 0x00000010ff047883 */ /* 0x000fcc0008000000 */
[----:B------:R-:W-:Y:S01]  /*04a0*/  MOV R49, UR4 ;  /* 0x0000000400317c02 */ /* 0x000fe20008000f00 */
[----:B------:R-:W-:Y:S06]  /*04b0*/  BRA.U !UP4, `(.L_x_8) ;  /* 0x000000010c207547 */ /* 0x000fec000b800000 */
[----:B------:R-:W-:Y:S01]  /*04c0*/  UISETP.NE.U32.AND UP2, UPT, UR8, URZ, UPT ;  /* 0x000000ff0800728c */ /* 0x000fe2000bf45070 */
[----:B-----5:R-:W-:Y:S01]  /*04d0*/  FSETP.NEU.AND P0, PT, R26, RZ, PT ;  /* 0x000000ff1a00720b */ /* 0x020fe20003f0d000 */
[----:B------:R-:W-:Y:S02]  /*04e0*/  USEL UR4, URZ, 0xffffffff, UP1 ;  /* 0xffffffffff047887 */ /* 0x000fe40008800000 */
[----:B------:R-:W-:-:S10]  /*04f0*/  UISETP.NE.AND.EX UP2, UPT, UR9, URZ, UPT, UP2 ;  /* 0x000000ff0900728c */ /* 0x000fd4000bf45320 */
[----:B------:R-:W-:Y:S01]  /*0500*/  VOTEU.ANY UP0, P0 ;  /* 0x0000000000ff7886 */ /* 0x000fe20000000100 */
[----:B------:R-:W-:-:S04]  /*0510*/  @!UP2 USEL UR4, URZ, 0xffffffff, UP0 ;  /* 0xffffffffff04a887 */ /* 0x000fc80008000000 */
[----:B------:R-:W-:-:S04]  /*0520*/  ULOP3.LUT UR4, UR4, 0x1, URZ, 0xc0, !UPT ;  /* 0x0000000104047892 */ /* 0x000fc8000f8ec0ff */
[----:B------:R-:W-:-:S11]  /*0530*/  UISETP.NE.U32.AND UP3, UPT, UR4, 0x1, UPT ;  /* 0x000000010400788c */ /* 0x000fd6000bf65070 */
.L_x_8:
[----:B------:R-:W3:Y:S01]  /*0540*/  SHFL.IDX PT, R0, R46, RZ, 0x1f ;  /* 0x00001fff2e007589 */ /* 0x000ee200000e0000 */
[----:B------:R-:W-:Y:S02]  /*0550*/  UISETP.NE.AND UP5, UPT, UR18, 0x2, UPT ;  /* 0x000000021200788c */ /* 0x000fe4000bfa5270 */
[----:B------:R-:W-:Y:S02]  /*0560*/  UISETP.NE.AND UP0, UPT, UR18, 0x2, UPT ;  /* 0x000000021200788c */ /* 0x000fe4000bf05270 */
[----:B------:R-:W-:Y:S02]  /*0570*/  UISETP.NE.OR UP2, UPT, UR38, URZ, UP5 ;  /* 0x000000ff2600728c */ /* 0x000fe4000af45670 */
[----:B------:R-:W-:-:S04]  /*0580*/  USEL UR55, URZ, 0x1, UP0 ;  /* 0x00000001ff377887 */ /* 0x000fc80008000000 */
[----:B------:R-:W-:Y:S02]  /*0590*/  PLOP3.LUT P3, PT, P1, PT, UP2, 0xae, 0xea ;  /* 0x0000000000ea781c */ /* 0x000fe40000f6f52e */
[----:B---3--:R-:W-:-:S13]  /*05a0*/  ISETP.NE.AND P0, PT, R0, RZ, PT ;  /* 0x000000ff0000720c */ /* 0x008fda0003f05270 */
[----:B------:R-:W-:Y:S05]  /*05b0*/  @P0 BRA `(.L_x_9) ;  /* 0x0000000000bc0947 */ /* 0x000fea0003800000 */
[----:B------:R-:W-:Y:S01]  /*05c0*/  ELECT P0, URZ, PT ;  /* 0x0000000000ff782f */ /* 0x000fe20003800000 */
[----:B------:R-:W-:-:S12]  /*05d0*/  BSSY.RECONVERGENT B0, `(.L_x_9) ;  /* 0x000002d000007945 */ /* 0x000fd80003800200 */
[----:B------:R-:W-:Y:S05]  /*05e0*/  @!P0 BRA `(.L_x_10) ;  /* 0x0000000000ac8947 */ /* 0x000fea0003800000 */
[----:B------:R-:W3:Y:S01]  /*05f0*/  S2UR UR5, SR_CgaCtaId ;  /* 0x00000000000579c3 */ /* 0x000ee20000008800 */
[----:B------:R-:W-:Y:S01]  /*0600*/  UMOV UR4, 0x400 ;  /* 0x0000040000047882 */ /* 0x000fe20000000000 */
[----:B------:R-:W-:Y:S02]  /*0610*/  UMOV UR6, 0x1 ;  /* 0x0000000100067882 */ /* 0x000fe40000000000 */
[----:B------:R-:W-:-:S04]  /*0620*/  UIADD3 UR6, UPT, UPT, -UR6, 0x100000, URZ ;  /* 0x0010000006067890 */ /* 0x000fc8000fffe1ff */
[----:B------:R-:W-:Y:S02]  /*0630*/  USHF.L.U32 UR7, UR6, 0xb, URZ ;  /* 0x0000000b06077899 */ /* 0x000fe400080006ff */
[----:B------:R-:W-:Y:S02]  /*0640*/  USHF.L.U32 UR6, UR6, 0x1, URZ ;  /* 0x0000000106067899 */ /* 0x000fe400080006ff */
[----:B---3--:R-:W-:Y:S01]  /*0650*/  ULEA UR4, UR5, UR4, 0x18 ;  /* 0x0000000405047291 */ /* 0x008fe2000f8ec0ff */
[----:B------:R-:W3:Y:S11]  /*0660*/  FENCE.VIEW.ASYNC.S ;  /* 0x00000000000073c6 */ /* 0x000ef60000000000 */
[----:B---3--:R3:W4:Y:S01]  /*0670*/  SYNCS.EXCH.64 URZ, [UR4], UR6 ;  /* 0x0000000604ff75b2 */ /* 0x0087220008000100 */
[----:B------:R3:W1:Y:S01]  /*0680*/  SYNCS.EXCH.64 URZ, [UR4+0x88], UR6 ;  /* 0x0000880604ff75b2 */ /* 0x0006620008000100 */
        /* <DEDUP_REMOVED lines=31> */
[----:B------:R3:W1:Y:S02]  /*0880*/  SYNCS.EXCH.64 URZ, [UR4+0x108], UR6 ;  /* 0x0001080604ff75b2 */ /* 0x0006640008000100 */
[----:B---34-:R-:W-:Y:S01]  /*0890*/  NOP ;  /* 0x0000000000007918 */ /* 0x018fe20000000000 */
.L_x_10:
[----:B------:R-:W-:Y:S05]  /*08a0*/  BSYNC.RECONVERGENT B0 ;  /* 0x0000000000007941 */ /* 0x000fea0003800200 */
.L_x_9:
[----:B------:R-:W3:Y:S01]  /*08b0*/  SHFL.IDX PT, R0, R46, RZ, 0x1f ;  /* 0x00001fff2e007589 */ /* 0x000ee200000e0000 */
[----:B------:R-:W-:Y:S01]  /*08c0*/  NOP ;  /* 0x0000000000007918 */ /* 0x000fe20000000000 */
[----:B---3--:R-:W-:-:S13]  /*08d0*/  ISETP.NE.AND P0, PT, R0, 0x1, PT ;  /* 0x000000010000780c */ /* 0x008fda0003f05270 */
[----:B------:R-:W-:Y:S05]  /*08e0*/  @P0 BRA `(.L_x_11) ;  /* 0x0000000000500947 */ /* 0x000fea0003800000 */
[----:B------:R-:W3:Y:S01]  /*08f0*/  S2UR UR5, SR_CgaCtaId ;  /* 0x00000000000579c3 */ /* 0x000ee20000008800 */
[----:B------:R-:W-:Y:S01]  /*0900*/  UMOV UR4, 0x400 ;  /* 0x0000040000047882 */ /* 0x000fe20000000000 */
[----:B------:R-:W-:Y:S01]  /*0910*/  UMOV UR8, 0x20 ;  /* 0x0000002000087882 */ /* 0x000fe20000000000 */
[----:B------:R-:W-:Y:S01]  /*0920*/  UMOV UR6, 0x80 ;  /* 0x0000008000067882 */ /* 0x000fe20000000000 */
[----:B------:R-:W-:-:S04]  /*0930*/  UIADD3 UR8, UPT, UPT, -UR8, 0x100000, URZ ;  /* 0x0010000008087890 */ /* 0x000fc8000fffe1ff */
[----:B------:R-:W-:Y:S02]  /*0940*/  USHF.L.U32 UR9, UR8, 0xb, URZ ;  /* 0x0000000b08097899 */ /* 0x000fe400080006ff */
[----:B------:R-:W-:Y:S02]  /*0950*/  USHF.L.U32 UR8, UR8, 0x1, URZ ;  /* 0x0000000108087899 */ /* 0x000fe400080006ff */
[----:B------:R-:W-:-:S04]  /*0960*/  UIADD3 UR6, UPT, UPT, -UR6, 0x100000, URZ ;  /* 0x0010000006067890 */ /* 0x000fc8000fffe1ff */
[----:B------:R-:W-:Y:S02]  /*0970*/  USHF.L.U32 UR7, UR6, 0xb, URZ ;  /* 0x0000000b06077899 */ /* 0x000fe400080006ff */
[----:B------:R-:W-:Y:S01]  /*0980*/  USHF.L.U32 UR6, UR6, 0x1, URZ ;  /* 0x0000000106067899 */ /* 0x000fe200080006ff */
[----:B------:R-:W-:Y:S01]  /*0990*/  ELECT P0, URZ, PT ;  /* 0x0000000000ff782f */ /* 0x000fe20003800000 */
[----:B---3--:R-:W-:Y:S01]  /*09a0*/  ULEA UR4, UR5, UR4, 0x18 ;  /* 0x0000000405047291 */ /* 0x008fe2000f8ec0ff */
[----:B------:R-:W3:Y:S11]  /*09b0*/  FENCE.VIEW.ASYNC.S ;  /* 0x00000000000073c6 */ /* 0x000ef60000000000 */
[----:B---3--:R3:W4:Y:S01]  /*09c0*/  SYNCS.EXCH.64 URZ, [UR4+0x110], UR8 ;  /* 0x0001100804ff75b2 */ /* 0x0087220008000100 */
[----:B------:R3:W1:Y:S01]  /*09d0*/  SYNCS.EXCH.64 URZ, [UR4+0x128], UR6 ;  /* 0x0001280604ff75b2 */ /* 0x0006620008000100 */
[----:B------:R3:W1:Y:S01]  /*09e0*/  SYNCS.EXCH.64 URZ, [UR4+0x118], UR8 ;  /* 0x0001180804ff75b2 */ /* 0x0006620008000100 */
[----:B------:R3:W1:Y:S01]  /*09f0*/  SYNCS.EXCH.64 URZ, [UR4+0x130], UR6 ;  /* 0x0001300604ff75b2 */ /* 0x0006620008000100 */
[----:B------:R3:W1:Y:S01]  /*0a00*/  SYNCS.EXCH.64 URZ, [UR4+0x120], UR8 ;  /* 0x0001200804ff75b2 */ /* 0x0006620008000100 */
[----:B------:R3:W1:Y:S01]  /*0a10*/  SYNCS.EXCH.64 URZ, [UR4+0x138], UR6 ;  /* 0x0001380604ff75b2 */ /* 0x0006620008000100 */
[----:B------:R-:W-:Y:S01]  /*0a20*/  NOP ;  /* 0x0000000000007918 */ /* 0x000fe20000000000 */
.L_x_11:
[----:B------:R-:W2:Y:S01]  /*0a30*/  SHFL.IDX PT, R0, R46, RZ, 0x1f ;  /* 0x00001fff2e007589 */ /* 0x000ea200000e0000 */
[----:B------:R-:W-:Y:S01]  /*0a40*/  NOP ;  /* 0x0000000000007918 */ /* 0x000fe20000000000 */
[----:B--2---:R-:W-:-:S13]  /*0a50*/  ISETP.NE.AND P0, PT, R0, 0x3, PT ;  /* 0x000000030000780c */ /* 0x004fda0003f05270 */
[----:B------:R-:W-:Y:S05]  /*0a60*/  @P0 BRA `(.L_x_12) ;  /* 0x0000000000300947 */ /* 0x000fea0003800000 */
[----:B------:R-:W2:Y:S01]  /*0a70*/  S2UR UR5, SR_CgaCtaId ;  /* 0x00000000000579c3 */ /* 0x000ea20000008800 */
[----:B---3--:R-:W-:Y:S01]  /*0a80*/  UMOV UR4, 0x400 ;  /* 0x0000040000047882 */ /* 0x008fe20000000000 */
[----:B------:R-:W-:Y:S01]  /*0a90*/  UMOV UR6, 0x20 ;  /* 0x0000002000067882 */ /* 0x000fe20000000000 */
[----:B------:R-:W-:Y:S01]  /*0aa0*/  ELECT P0, URZ, PT ;  /* 0x0000000000ff782f */ /* 0x000fe20003800000 */
[----:B------:R-:W-:-:S04]  /*0ab0*/  UIADD3 UR6, UPT, UPT, -UR6, 0x100000, URZ ;  /* 0x0010000006067890 */ /* 0x000fc8000fffe1ff */
[----:B------:R-:W-:Y:S02]  /*0ac0*/  USHF.L.U32 UR7, UR6, 0xb, URZ ;  /* 0x0000000b06077899 */ /* 0x000fe400080006ff */
[----:B------:R-:W-:Y:S02]  /*0ad0*/  USHF.L.U32 UR6, UR6, 0x1, URZ ;  /* 0x0000000106067899 */ /* 0x000fe400080006ff */
[----:B--2---:R-:W-:Y:S01]  /*0ae0*/  ULEA UR4, UR5, UR4, 0x18 ;  /* 0x0000000405047291 */ /* 0x004fe2000f8ec0ff */
[----:B------:R-:W2:Y:S11]  /*0af0*/  FENCE.VIEW.ASYNC.S ;  /* 0x00000000000073c6 */ /* 0x000eb60000000000 */
[----:B--2---:R2:W3:Y:S01]  /*0b00*/  SYNCS.EXCH.64 URZ, [UR4+0x140], UR6 ;  /* 0x0001400604ff75b2 */ /* 0x0044e20008000100 */
[----:B------:R2:W1:Y:S01]  /*0b10*/  SYNCS.EXCH.64 URZ, [UR4+0x148], UR6 ;  /* 0x0001480604ff75b2 */ /* 0x0004620008000100 */
[----:B------:R-:W-:Y:S01]  /*0b20*/  NOP ;  /* 0x0000000000007918 */ /* 0x000fe20000000000 */
.L_x_12:
[----:B------:R-:W4:Y:S01]  /*0b30*/  SHFL.IDX PT, R0, R46, RZ, 0x1f ;  /* 0x00001fff2e007589 */ /* 0x000f2200000e0000 */
[----:B------:R-:W-:Y:S01]  /*0b40*/  NOP ;  /* 0x0000000000007918 */ /* 0x000fe20000000000 */
[----:B----4-:R-:W-:-:S13]  /*0b50*/  ISETP.NE.AND P0, PT, R0, 0x4, PT ;  /* 0x000000040000780c */ /* 0x010fda0003f05270 */
[----:B------:R-:W-:Y:S05]  /*0b60*/  @P0 BRA `(.L_x_13) ;  /* 0x0000000000440947 */ /* 0x000fea0003800000 */
[----:B------:R-:W4:Y:S01]  /*0b70*/  S2UR UR5, SR_CgaCtaId ;  /* 0x00000000000579c3 */ /* 0x000f220000008800 */
[----:B--23--:R-:W-:Y:S01]  /*0b80*/  UMOV UR4, 0x1e0 ;  /* 0x000001e000047882 */ /* 0x00cfe20000000000 */
[----:B------:R-:W-:Y:S01]  /*0b90*/  UMOV UR6, 0x400 ;  /* 0x0000040000067882 */ /* 0x000fe20000000000 */
[----:B------:R-:W-:Y:S01]  /*0ba0*/  USEL UR4, UR4, 0x1a0, UP3 ;  /* 0x000001a004047887 */ /* 0x000fe20009800000 */
[----:B------:R-:W-:Y:S01]  /*0bb0*/  UMOV UR8, 0x1 ;  /* 0x0000000100087882 */ /* 0x000fe20000000000 */
[----:B------:R-:W-:Y:S01]  /*0bc0*/  ELECT P0, URZ, PT ;  /* 0x0000000000ff782f */ /* 0x000fe20003800000 */
[----:B------:R-:W-:-:S04]  /*0bd0*/  UIADD3 UR8, UPT, UPT, -UR8, 0x100000, URZ ;  /* 0x0010000008087890 */ /* 0x000fc8000fffe1ff */
[----:B------:R-:W-:Y:S02]  /*0be0*/  USHF.L.U32 UR9, UR8, 0xb, URZ ;  /* 0x0000000b08097899 */ /* 0x000fe400080006ff */
[----:B------:R-:W-:Y:S02]  /*0bf0*/  USHF.L.U32 UR8, UR8, 0x1, URZ ;  /* 0x0000000108087899 */ /* 0x000fe400080006ff */
[----:B----4-:R-:W-:Y:S02]  /*0c00*/  ULEA UR6, UR5, UR6, 0x18 ;  /* 0x0000000605067291 */ /* 0x010fe4000f8ec0ff */
[----:B------:R-:W-:-:S04]  /*0c10*/  UIADD3 UR4, UPT, UPT, -UR4, 0x100000, URZ ;  /* 0x0010000004047890 */ /* 0x000fc8000fffe1ff */
[----:B------:R-:W-:Y:S02]  /*0c20*/  USHF.L.U32 UR5, UR4, 0xb, URZ ;  /* 0x0000000b04057899 */ /* 0x000fe400080006ff */
[----:B------:R-:W-:Y:S01]  /*0c30*/  USHF.L.U32 UR4, UR4, 0x1, URZ ;  /* 0x0000000104047899 */ /* 0x000fe200080006ff */
[----:B------:R-:W2:Y:S03]  /*0c40*/  FENCE.VIEW.ASYNC.S ;  /* 0x00000000000073c6 */ /* 0x000ea60000000000 */
[----:B--2---:R4:W2:Y:S08]  /*0c50*/  SYNCS.EXCH.64 URZ, [UR6+0x150], UR8 ;  /* 0x0001500806ff75b2 */ /* 0x0048b00008000100 */
[----:B------:R4:W3:Y:S02]  /*0c60*/  SYNCS.EXCH.64 URZ, [UR6+0x158], UR4 ;  /* 0x0001580406ff75b2 */ /* 0x0008e40008000100 */
[----:B----4-:R-:W-:Y:S01]  /*0c70*/  NOP ;  /* 0x0000000000007918 */ /* 0x010fe20000000000 */
.L_x_13:
[----:B------:R-:W4:Y:S01]  /*0c80*/  SHFL.IDX PT, R0, R46, RZ, 0x1f ;  /* 0x00001fff2e007589 */ /* 0x000f2200000e0000 */
[----:B------:R-:W-:Y:S01]  /*0c90*/  ISETP.NE.OR P1, PT, RZ, UR18, !P1 ;  /* 0x00000012ff007c0c */ /* 0x000fe2000cf25670 */
[----:B------:R-:W-:Y:S01]  /*0ca0*/  NOP ;  /* 0x0000000000007918 */ /* 0x000fe20000000000 */
[----:B----4-:R-:W-:-:S13]  /*0cb0*/  ISETP.NE.AND P0, PT, R0, 0x5, PT ;  /* 0x000000050000780c */ /* 0x010fda0003f05270 */
[----:B------:R-:W-:Y:S05]  /*0cc0*/  @P0 BRA `(.L_x_14) ;  /* 0x0000000000480947 */ /* 0x000fea0003800000 */
[----:B------:R-:W4:Y:S01]  /*0cd0*/  S2UR UR5, SR_CgaCtaId ;  /* 0x00000000000579c3 */ /* 0x000f220000008800 */
[----:B--23--:R-:W-:Y:S01]  /*0ce0*/  UMOV UR4, 0x400 ;  /* 0x0000040000047882 */ /* 0x00cfe20000000000 */
        /* <DEDUP_REMOVED lines=9> */
[----:B----4-:R-:W-:Y:S01]  /*0d80*/  ULEA UR4, UR5, UR4, 0x18 ;  /* 0x0000000405047291 */ /* 0x010fe2000f8ec0ff */
[----:B------:R-:W2:Y:S11]  /*0d90*/  FENCE.VIEW.ASYNC.S ;  /* 0x00000000000073c6 */ /* 0x000eb60000000000 */
[----:B--2---:R4:W2:Y:S01]  /*0da0*/  SYNCS.EXCH.64 URZ, [UR4+0x160], UR6 ;  /* 0x0001600604ff75b2 */ /* 0x0048a20008000100 */
[----:B------:R4:W3:Y:S01]  /*0db0*/  SYNCS.EXCH.64 URZ, [UR4+0x170], UR8 ;  /* 0x0001700804ff75b2 */ /* 0x0008e20008000100 */
[----:B------:R4:W1:Y:S01]  /*0dc0*/  SYNCS.EXCH.64 URZ, [UR4+0x168], UR6 ;  /* 0x0001680604ff75b2 */ /* 0x0008620008000100 */
[----:B------:R4:W1:Y:S02]  /*0dd0*/  SYNCS.EXCH.64 URZ, [UR4+0x178], UR8 ;  /* 0x0001780804ff75b2 */ /* 0x0008640008000100 */
[----:B----4-:R-:W-:Y:S01]  /*0de0*/  NOP ;  /* 0x0000000000007918 */ /* 0x010fe20000000000 */
.L_x_14:
[----:B--23--:R-:W2:Y:S01]  /*0df0*/  S2UR UR7, SR_CgaCtaId ;  /* 0x00000000000779c3 */ /* 0x00cea20000008800 */
[----:B------:R-:W-:Y:S01]  /*0e00*/  VOTEU.ALL UP0, P1 ;  /* 0x0000000000ff7886 */ /* 0x000fe20000800000 */
[----:B------:R-:W-:Y:S01]  /*0e10*/  UMOV UR4, 0x20 ;  /* 0x0000002000047882 */ /* 0x000fe20000000000 */
[----:B------:R-:W-:Y:S01]  /*0e20*/  NOP ;  /* 0x0000000000007918 */ /* 0x000fe20000000000 */
[----:B------:R-:W-:Y:S01]  /*0e30*/  LOP3.LUT R3, R53, 0x1f, RZ, 0xc0, !PT ;  /* 0x0000001f35037812 */ /* 0x000fe200078ec0ff */
[----:B------:R-:W-:Y:S01]  /*0e40*/  UISETP.NE.AND UP4, UPT, UR18, URZ, UPT ;  /* 0x000000ff1200728c */ /* 0x000fe2000bf85270 */
[----:B------:R-:W-:Y:S01]  /*0e50*/  @!UP0 UMOV UR6, 0x400 ;  /* 0x0000040000068882 */ /* 0x000fe20000000000 */
[----:B------:R-:W-:-:S04]  /*0e60*/  @!UP0 UIADD3 UR4, UPT, UPT, -UR4, 0x100000, URZ ;  /* 0x0010000004048890 */ /* 0x000fc8000fffe1ff */
[----:B------:R-:W-:Y:S02]  /*0e70*/  @!UP0 USHF.L.U32 UR5, UR4, 0xb, URZ ;  /* 0x0000000b04058899 */ /* 0x000fe400080006ff */
[----:B------:R-:W-:Y:S02]  /*0e80*/  @!UP0 USHF.L.U32 UR4, UR4, 0x1, URZ ;  /* 0x0000000104048899 */ /* 0x000fe400080006ff */
[----:B--2---:R-:W-:Y:S01]  /*0e90*/  @!UP0 ULEA UR6, UR7, UR6, 0x18 ;  /* 0x0000000607068291 */ /* 0x004fe2000f8ec0ff */
[----:B------:R-:W2:Y:S01]  /*0ea0*/  LDCU UR7, c[0x0][0x36c] ;  /* 0x00006d80ff0777ac */ /* 0x000ea20008000800 */
[----:B------:R-:W-:Y:S01]  /*0eb0*/  VOTEU.ALL UP0, P1 ;  /* 0x0000000000ff7886 */ /* 0x000fe20000800000 */
[----:B------:R-:W3:Y:S09]  /*0ec0*/  FENCE.VIEW.ASYNC.S ;  /* 0x00000000000073c6 */ /* 0x000ef20000000000 */
[----:B---3--:R3:W4:Y:S01]  /*0ed0*/  @!UP0 SYNCS.EXCH.64 URZ, [UR6+0x180], UR4 ;  /* 0x0001800406ff85b2 */ /* 0x0087220008000100 */
[----:B--2---:R-:W-:-:S09]  /*0ee0*/  UISETP.EQ.U32.AND UP6, UPT, UR7, 0x1, UPT ;  /* 0x000000010700788c */ /* 0x004fd2000bfc2070 */
[----:B---3--:R-:W-:Y:S05]  /*0ef0*/  BRA.U !UP6, `(.L_x_15) ;  /* 0x000000010e087547 */ /* 0x008fea000b800000 */
[----:B-1--4-:R-:W-:Y:S01]  /*0f00*/  UCGABAR_ARV ;  /* 0x00000000000079c7 */ /* 0x012fe20008000000 */
[----:B------:R-:W-:Y:S05]  /*0f10*/  BRA `(.L_x_16) ;  /* 0x0000000000047947 */ /* 0x000fea0003800000 */
.L_x_15:
[----:B-1--4-:R-:W-:Y:S01]  /*0f20*/  NOP ;  /* 0x0000000000007918 */ /* 0x012fe20000000000 */
.L_x_16:
[----:B------:R-:W1:Y:S01]  /*0f30*/  S2UR UR22, SR_CTAID.X ;  /* 0x00000000001679c3 */ /* 0x000e620000002500 */
[----:B------:R-:W-:-:S05]  /*0f40*/  CS2R.32 R48, SR_CgaSize ;  /* 0x0000000000307805 */ /* 0x000fca0000008a00 */
[----:B------:R-:W-:-:S05]  /*0f50*/  IMAD R48, R48, -0xa0, RZ ;  /* 0xffffff6030307824 */ /* 0x000fca00078e02ff */
[----:B------:R-:W-:-:S14]  /*0f60*/  R2UR UR5, R48 ;  /* 0x00000000300572ca */ /* 0x000fdc00000e0000 */
[----:B------:R-:W2:Y:S01]  /*0f70*/  LDCU UR5, c[0x0][UR5+0x2b0] ;  /* 0x00005600050577ac */ /* 0x000ea20008000800 */
[----:B------:R-:W-:-:S05]  /*0f80*/  CS2R.32 R48, SR_CgaSize ;  /* 0x0000000000307805 */ /* 0x000fca0000008a00 */
[----:B------:R-:W-:-:S05]  /*0f90*/  IMAD R48, R48, -0xa0, RZ ;  /* 0xffffff6030307824 */ /* 0x000fca00078e02ff */
[----:B------:R-:W-:-:S14]  /*0fa0*/  R2UR UR4, R48 ;  /* 0x00000000300472ca */ /* 0x000fdc00000e0000 */
[----:B------:R-:W3:Y:S01]  /*0fb0*/  LDCU UR4, c[0x0][UR4+0x2b4] ;  /* 0x00005680040477ac */ /* 0x000ee20008000800 */
[----:B------:R-:W4:Y:S01]  /*0fc0*/  S2UR UR19, SR_CTAID.Y ;  /* 0x00000000001379c3 */ /* 0x000f220000002600 */
[----:B------:R-:W-:-:S05]  /*0fd0*/  CS2R.32 R48, SR_CgaSize ;  /* 0x0000000000307805 */ /* 0x000fca0000008a00 */
[----:B------:R-:W-:-:S05]  /*0fe0*/  IMAD R48, R48, -0xa0, RZ ;  /* 0xffffff6030307824 */ /* 0x000fca00078e02ff */
[----:B------:R-:W-:-:S14]  /*0ff0*/  R2UR UR7, R48 ;  /* 0x00000000300772ca */ /* 0x000fdc00000e0000 */
[----:B------:R-:W3:Y:S01]  /*1000*/  LDCU UR7, c[0x0][UR7+0x2a0] ;  /* 0x00005400070777ac */ /* 0x000ee20008000800 */
[----:B------:R-:W-:-:S05]  /*1010*/  CS2R.32 R48, SR_CgaSize ;  /* 0x0000000000307805 */ /* 0x000fca0000008a00 */
[----:B------:R-:W-:-:S05]  /*1020*/  IMAD R48, R48, -0xa0, RZ ;  /* 0xffffff6030307824 */ /* 0x000fca00078e02ff */
[----:B------:R-:W-:-:S14]  /*1030*/  R2UR UR8, R48 ;  /* 0x00000000300872ca */ /* 0x000fdc00000e0000 */
[----:B------:R-:W3:Y:S01]  /*1040*/  LDCU UR8, c[0x0][UR8+0x2a4] ;  /* 0x00005480080877ac */ /* 0x000ee20008000800 */
[----:B------:R-:W3:Y:S01]  /*1050*/  LDCU UR20, c[0x0][0xc24] ;  /* 0x00018480ff1477ac */ /* 0x000ee20008000800 */
[----:B------:R-:W3:Y:S01]  /*1060*/  LDCU UR39, c[0x0][0xc24] ;  /* 0x00018480ff2777ac */ /* 0x000ee20008000800 */
[----:B-1----:R-:W-:Y:S01]  /*1070*/  I2FP.F32.U32 R2, UR22 ;  /* 0x0000001600027c45 */ /* 0x002fe20008201000 */
[----:B------:R-:W1:Y:S04]  /*1080*/  LDCU UR24, c[0x0][0xc30] ;  /* 0x00018600ff1877ac */ /* 0x000e680008000800 */
[----:B--2---:R-:W-:Y:S01]  /*1090*/  FMUL R2, R2, UR5 ;  /* 0x0000000502027c20 */ /* 0x004fe20008400000 */
[----:B----4-:R-:W-:-:S05]  /*10a0*/  I2FP.F32.U32 R0, UR19 ;  /* 0x0000001300007c45 */ /* 0x010fca0008201000 */
[----:B------:R-:W2:Y:S01]  /*10b0*/  F2I.U32.TRUNC.NTZ R2, R2 ;  /* 0x0000000200027305 */ /* 0x000ea2000020f000 */
[----:B---3--:R-:W-:-:S07]  /*10c0*/  FMUL R0, R0, UR4 ;  /* 0x0000000400007c20 */ /* 0x008fce0008400000 */
[----:B------:R-:W3:Y:S01]  /*10d0*/  F2I.U32.TRUNC.NTZ R0, R0 ;  /* 0x0000000000007305 */ /* 0x000ee2000020f000 */
[----:B--2---:R-:W-:Y:S02]  /*10e0*/  R2UR UR4, R2 ;  /* 0x00000000020472ca */ /* 0x004fe400000e0000 */
[----:B------:R-:W-:Y:S02]  /*10f0*/  PRMT R2, RZ, 0x7610, R2 ;  /* 0x00007610ff027816 */ /* 0x000fe40000000002 */
[----:B---3--:R-:W-:Y:S02]  /*1100*/  R2UR UR6, R0 ;  /* 0x00000000000672ca */ /* 0x008fe400000e0000 */
[----:B------:R-:W-:-:S07]  /*1110*/  PRMT R0, RZ, 0x7610, R0 ;  /* 0x00007610ff007816 */ /* 0x000fce0000000000 */
[----:B------:R-:W-:-:S04]  /*1120*/  UIADD3 UR5, UPT, UPT, -UR4, URZ, URZ ;  /* 0x000000ff04057290 */ /* 0x000fc8000fffe1ff */
[----:B------:R-:W-:Y:S02]  /*1130*/  UIMAD UR5, UR7, UR5, UR22 ;  /* 0x00000005070572a4 */ /* 0x000fe4000f8e0216 */
[----:B------:R-:W-:-:S04]  /*1140*/  UIADD3 UR4, UPT, UPT, -UR6, URZ, URZ ;  /* 0x000000ff06047290 */ /* 0x000fc8000fffe1ff */
[----:B------:R-:W-:Y:S01]  /*1150*/  IMAD.U32 R48, RZ, RZ, UR5 ;  /* 0x00000005ff307e24 */ /* 0x000fe2000f8e00ff */
[----:B------:R-:W-:-:S06]  /*1160*/  UIMAD UR4, UR8, UR4, UR19 ;  /* 0x00000004080472a4 */ /* 0x000fcc000f8e0213 */
[----:B------:R-:W-:Y:S01]  /*1170*/  IMAD.U32 R47, RZ, RZ, UR4 ;  /* 0x00000004ff2f7e24 */ /* 0x000fe2000f8e00ff */
[----:B-1----:R-:W-:Y:S06]  /*1180*/  BRA.U UP4, `(.L_x_17) ;  /* 0x0000000104307547 */ /* 0x002fec000b800000 */
[----:B------:R-:W-:Y:S01]  /*1190*/  R2UR UR5, R47 ;  /* 0x000000002f0572ca */ /* 0x000fe200000e0000 */
[----:B------:R-:W-:Y:S01]  /*11a0*/  UMOV UR7, 0x3 ;  /* 0x0000000300077882 */ /* 0x000fe20000000000 */
[----:B------:R-:W-:-:S11]  /*11b0*/  R2UR UR4, R48 ;  /* 0x00000000300472ca */ /* 0x000fd600000e0000 */
[----:B------:R-:W-:-:S04]  /*11c0*/  UISETP.NE.AND UP0, UPT, UR5, URZ, UPT ;  /* 0x000000ff0500728c */ /* 0x000fc8000bf05270 */
[----:B------:R-:W-:Y:S02]  /*11d0*/  UISETP.LT.U32.OR UP0, UPT, UR4, 0x2, !UP0 ;  /* 0x000000020400788c */ /* 0x000fe4000c701470 */
[----:B------:R-:W-:Y:S02]  /*11e0*/  ULOP3.LUT UR4, UR4, 0xfffffffe, URZ, 0xc0, !UPT ;  /* 0xfffffffe04047892 */ /* 0x000fe4000f8ec0ff */
[----:B------:R-:W-:Y:S02]  /*11f0*/  USEL UR6, URZ, 0x1, !UP0 ;  /* 0x00000001ff067887 */ /* 0x000fe4000c000000 */
[----:B------:R-:W-:Y:S02]  /*1200*/  USEL UR5, URZ, 0x2, !UP0 ;  /* 0x00000002ff057887 */ /* 0x000fe4000c000000 */
[----:B------:R-:W-:Y:S02]  /*1210*/  USHF.L.U32 UR4, UR7, UR4, URZ ;  /* 0x0000000407047299 */ /* 0x000fe400080006ff */
[----:B------:R-:W-:-:S04]  /*1220*/  UIADD3 UR5, UPT, UPT, UR6, UR5, URZ ;  /* 0x0000000506057290 */ /* 0x000fc8000fffe0ff */
[----:B------:R-:W-:Y:S02]  /*1230*/  IMAD.U32 R0, RZ, RZ, UR4 ;  /* 0x00000004ff007e24 */ /* 0x000fe4000f8e00ff */
[----:B------:R-:W-:-:S07]  /*1240*/  IMAD.U32 R2, RZ, RZ, UR5 ;  /* 0x00000005ff027e24 */ /* 0x000fce000f8e00ff */
.L_x_17:
[----:B------:R-:W1:Y:S01]  /*1250*/  S2UR UR46, SR_CTAID.Z ;  /* 0x00000000002e79c3 */ /* 0x000e620000002700 */
[----:B------:R-:W-:Y:S01]  /*1260*/  UISETP.GE.AND UP0, UPT, UR20, 0x1, UPT ;  /* 0x000000011400788c */ /* 0x000fe2000bf06270 */
[----:B------:R-:W-:-:S08]  /*1270*/  UMOV UR44, UR22 ;  /* 0x00000016002c7c82 */ /* 0x000fd00008000000 */
[----:B------:R-:W-:Y:S05]  /*1280*/  BRA.U !UP0, `(.L_x_18) ;  /* 0x0000000108d47547 */ /* 0x000fea000b800000 */
[----:B------:R-:W2:Y:S01]  /*1290*/  LDCU.128 UR12, c[0x0][0xc10] ;  /* 0x00018200ff0c77ac */ /* 0x000ea20008000c00 */
[----:B------:R-:W3:Y:S01]  /*12a0*/  LDCU UR21, c[0x0][0xc0c] ;  /* 0x00018180ff1577ac */ /* 0x000ee20008000800 */
[----:B------:R-:W4:Y:S01]  /*12b0*/  LDCU UR6, c[0x0][0x370] ;  /* 0x00006e00ff0677ac */ /* 0x000f220008000800 */
[----:B------:R-:W1:Y:S01]  /*12c0*/  LDCU UR7, c[0x0][0x374] ;  /* 0x00006e80ff0777ac */ /* 0x000e620008000800 */
[----:B------:R-:W1:Y:S01]  /*12d0*/  LDCU UR23, c[0x0][0xc20] ;  /* 0x00018400ff1777ac */ /* 0x000e620008000800 */
[----:B--2---:R-:W-:Y:S02]  /*12e0*/  UIMAD.WIDE.U32 UR4, UR22, UR12, URZ ;  /* 0x0000000c160472a5 */ /* 0x004fe4000f8e00ff */
[----:B---3--:R-:W-:Y:S01]  /*12f0*/  UISETP.NE.AND UP0, UPT, UR21, 0x1, UPT ;  /* 0x000000011500788c */ /* 0x008fe2000bf05270 */
[----:B------:R-:W2:Y:S01]  /*1300*/  LDCU.64 UR8, c[0x0][0xc28] ;  /* 0x00018500ff0877ac */ /* 0x000ea20008000a00 */
[----:B----4-:R-:W-:-:S03]  /*1310*/  UIMAD.WIDE.U32 UR10, UR6, UR12, URZ ;  /* 0x0000000c060a72a5 */ /* 0x010fc6000f8e00ff */
[----:B------:R-:W-:Y:S01]  /*1320*/  UMOV UR4, UR5 ;  /* 0x0000000500047c82 */ /* 0x000fe20008000000 */
[----:B------:R-:W-:Y:S02]  /*1330*/  UISETP.NE.AND UP2, UPT, UR20, 0x1, UPT ;  /* 0x000000011400788c */ /* 0x000fe4000bf45270 */
[----:B------:R-:W-:Y:S01]  /*1340*/  USHF.R.U32.HI UR4, URZ, UR13, UR4 ;  /* 0x0000000dff047299 */ /* 0x000fe20008011604 */
[----:B------:R-:W-:Y:S01]  /*1350*/  UMOV UR10, UR11 ;  /* 0x0000000b000a7c82 */ /* 0x000fe20008000000 */
[----:B------:R-:W-:Y:S02]  /*1360*/  UIMAD.WIDE.U32 UR16, UR19, UR15, URZ ;  /* 0x0000000f131072a5 */ /* 0x000fe4000f8e00ff */
[----:B------:R-:W-:Y:S02]  /*1370*/  USEL UR5, UR22, UR4, !UP0 ;  /* 0x0000000416057287 */ /* 0x000fe4000c000000 */
[----:B------:R-:W-:Y:S02]  /*1380*/  @UP0 USHF.R.U32.HI UR6, URZ, UR13, UR10 ;  /* 0x0000000dff060299 */ /* 0x000fe4000801160a */
[----:B------:R-:W-:-:S02]  /*1390*/  UISETP.NE.AND UP0, UPT, UR14, 0x1, UPT ;  /* 0x000000010e00788c */ /* 0x000fc4000bf05270 */
[----:B-1----:R-:W-:Y:S02]  /*13a0*/  UIMAD.WIDE.U32 UR10, UR7, UR15, URZ ;  /* 0x0000000f070a72a5 */ /* 0x002fe4000f8e00ff */
[----:B--2---:R-:W-:Y:S01]  /*13b0*/  UIMAD.WIDE.U32 UR12, UR6, UR8, URZ ;  /* 0x00000008060c72a5 */ /* 0x004fe2000f8e00ff */
[----:B------:R-:W-:Y:S01]  /*13c0*/  UMOV UR4, UR17 ;  /* 0x0000001100047c82 */ /* 0x000fe20008000000 */
[----:B------:R-:W-:-:S03]  /*13d0*/  UIADD3 UR44, UPT, UPT, -UR5, URZ, URZ ;  /* 0x000000ff052c7290 */ /* 0x000fc6000fffe1ff */
[----:B------:R-:W-:Y:S01]  /*13e0*/  UMOV UR10, UR11 ;  /* 0x0000000b000a7c82 */ /* 0x000fe20008000000 */
[----:B------:R-:W-:Y:S02]  /*13f0*/  USHF.R.U32.HI UR4, URZ, UR23, UR4 ;  /* 0x00000017ff047299 */ /* 0x000fe40008011604 */
[----:B------:R-:W-:Y:S01]  /*1400*/  @UP0 USHF.R.U32.HI UR7, URZ, UR23, UR10 ;  /* 0x00000017ff070299 */ /* 0x000fe2000801160a */
[----:B------:R-:W-:Y:S01]  /*1410*/  UMOV UR12, UR13 ;  /* 0x0000000d000c7c82 */ /* 0x000fe20008000000 */
[----:B------:R-:W-:Y:S02]  /*1420*/  USEL UR4, UR19, UR4, !UP0 ;  /* 0x0000000413047287 */ /* 0x000fe4000c000000 */
[----:B------:R-:W-:Y:S02]  /*1430*/  UIMAD.WIDE.U32 UR10, UR7, UR8, URZ ;  /* 0x00000008070a72a5 */ /* 0x000fe4000f8e00ff */
[----:B------:R-:W-:Y:S02]  /*1440*/  @UP2 USHF.R.U32.HI UR6, URZ, UR9, UR12 ;  /* 0x00000009ff062299 */ /* 0x000fe4000801160c */
[----:B------:R-:W-:-:S02]  /*1450*/  UIMAD.WIDE.U32 UR12, UR4, UR8, URZ ;  /* 0x00000008040c72a5 */ /* 0x000fc4000f8e00ff */
[----:B------:R-:W-:Y:S01]  /*1460*/  UIMAD UR44, UR21, UR44, UR22 ;  /* 0x0000002c152c72a4 */ /* 0x000fe2000f8e0216 */
[----:B------:R-:W-:Y:S02]  /*1470*/  UMOV UR10, UR11 ;  /* 0x0000000b000a7c82 */ /* 0x000fe40008000000 */
[----:B------:R-:W-:Y:S02]  /*1480*/  @UP2 USHF.R.U32.HI UR7, URZ, UR9, UR10 ;  /* 0x00000009ff072299 */ /* 0x000fe4000801160a */
[----:B------:R-:W-:Y:S02]  /*1490*/  UIMAD UR10, UR6, UR20, URZ ;  /* 0x00000014060a72a4 */ /* 0x000fe4000f8e02ff */
[----:B------:R-:W-:-:S04]  /*14a0*/  UIMAD UR7, UR7, UR20, URZ ;  /* 0x00000014070772a4 */ /* 0x000fc8000f8e02ff */
[----:B------:R-:W-:-:S03]  /*14b0*/  UISETP.GE.AND UP0, UPT, UR4, UR7, UPT ;  /* 0x000000070400728c */ /* 0x000fc6000bf06270 */
[----:B------:R-:W-:Y:S01]  /*14c0*/  UMOV UR7, UR13 ;  /* 0x0000000d00077c82 */ /* 0x000fe20008000000 */
[----:B------:R-:W-:Y:S02]  /*14d0*/  UISETP.GE.OR UP0, UPT, UR5, UR10, UP0 ;  /* 0x0000000a0500728c */ /* 0x000fe40008706670 */
[----:B------:R-:W-:Y:S02]  /*14e0*/  UIMAD.WIDE.U32 UR10, UR5, UR8, URZ ;  /* 0x00000008050a72a5 */ /* 0x000fe4000f8e00ff */
[----:B------:R-:W-:Y:S02]  /*14f0*/  USHF.R.U32.HI UR7, URZ, UR9, UR7 ;  /* 0x00000009ff077299 */ /* 0x000fe40008011607 */
[----:B------:R-:W-:Y:S02]  /*1500*/  UIADD3 UR10, UPT, UPT, -UR4, URZ, URZ ;  /* 0x000000ff040a7290 */ /* 0x000fe4000fffe1ff */
[----:B------:R-:W-:Y:S02]  /*1510*/  USEL UR7, UR4, UR7, !UP2 ;  /* 0x0000000704077287 */ /* 0x000fe4000d000000 */
[----:B------:R-:W-:Y:S01]  /*1520*/  UIMAD UR10, UR14, UR10, UR19 ;  /* 0x0000000a0e0a72a4 */ /* 0x000fe2000f8e0213 */
[----:B------:R-:W-:-:S02]  /*1530*/  @!UP0 UMOV UR8, UR11 ;  /* 0x0000000b00088c82 */ /* 0x000fc40008000000 */
[----:B------:R-:W-:Y:S02]  /*1540*/  @!UP0 USHF.R.U32.HI UR8, URZ, UR9, UR8 ;  /* 0x00000009ff088299 */ /* 0x000fe40008011608 */
[----:B------:R-:W-:Y:S02]  /*1550*/  UIADD3 UR9, UPT, UPT, -UR7, URZ, URZ ;  /* 0x000000ff07097290 */ /* 0x000fe4000fffe1ff */
[----:B------:R-:W-:Y:S02]  /*1560*/  @!UP0 USEL UR8, UR5, UR8, !UP2 ;  /* 0x0000000805088287 */ /* 0x000fe4000d000000 */
[----:B------:R-:W-:Y:S02]  /*1570*/  UIMAD UR9, UR20, UR9, UR4 ;  /* 0x00000009140972a4 */ /* 0x000fe4000f8e0204 */
[----:B------:R-:W-:Y:S02]  /*1580*/  @!UP0 UIADD3 UR7, UPT, UPT, UR7, -UR8, URZ ;  /* 0x8000000807078290 */ /* 0x000fe4000fffe0ff */
[----:B------:R-:W-:-:S02]  /*1590*/  @!UP0 UIMAD UR6, UR9, UR6, UR8 ;  /* 0x00000006090682a4 */ /* 0x000fc4000f8e0208 */
[----:B------:R-:W-:-:S04]  /*15a0*/  @!UP0 UIMAD UR4, UR7, UR20, UR5 ;  /* 0x00000014070482a4 */ /* 0x000fc8000f8e0205 */
[----:B------:R-:W-:Y:S01]  /*15b0*/  UIMAD UR19, UR4, UR14, UR10 ;  /* 0x0000000e041372a4 */ /* 0x000fe2000f8e020a */
[----:B------:R-:W-:Y:S02]  /*15c0*/  @!UP0 UMOV UR5, UR6 ;  /* 0x0000000600058c82 */ /* 0x000fe40008000000 */
[----:B------:R-:W-:-:S12]  /*15d0*/  UIMAD UR44, UR5, UR21, UR44 ;  /* 0x00000015052c72a4 */ /* 0x000fd8000f8e022c */
.L_x_18:
[----:B------:R-:W-:-:S09]  /*15e0*/  UISETP.NE.AND UP0, UPT, UR24, 0x1, UPT ;  /* 0x000000011800788c */ /* 0x000fd2000bf05270 */
[----:B------:R-:W-:Y:S05]  /*15f0*/  BRA.U UP0, `(.L_x_19) ;  /* 0x0000000100407547 */ /* 0x000fea000b800000 */
[----:B------:R-:W2:Y:S01]  /*1600*/  LDCU.128 UR8, c[0x0][0xc10] ;  /* 0x00018200ff0877ac */ /* 0x000ea20008000c00 */
[----:B------:R-:W3:Y:S01]  /*1610*/  LDCU UR12, c[0x0][0xc0c] ;  /* 0x00018180ff0c77ac */ /* 0x000ee20008000800 */
[----:B------:R-:W4:Y:S01]  /*1620*/  LDCU UR13, c[0x0][0xc20] ;  /* 0x00018400ff0d77ac */ /* 0x000f220008000800 */
[----:B--2---:R-:W-:Y:S02]  /*1630*/  UIMAD.WIDE.U32 UR4, UR44, UR8, URZ ;  /* 0x000000082c0472a5 */ /* 0x004fe4000f8e00ff */
[----:B------:R-:W-:Y:S02]  /*1640*/  UIMAD.WIDE.U32 UR6, UR19, UR11, URZ ;  /* 0x0000000b130672a5 */ /* 0x000fe4000f8e00ff */
[----:B---3--:R-:W-:Y:S02]  /*1650*/  UISETP.NE.AND UP0, UPT, UR12, 0x1, UPT ;  /* 0x000000010c00788c */ /* 0x008fe4000bf05270 */
[----:B------:R-:W-:-:S03]  /*1660*/  USHF.R.U32.HI UR5, URZ, UR9, UR5 ;  /* 0x00000009ff057299 */ /* 0x000fc60008011605 */
[----:B------:R-:W-:Y:S01]  /*1670*/  UMOV UR4, UR7 ;  /* 0x0000000700047c82 */ /* 0x000fe20008000000 */
[----:B------:R-:W-:Y:S02]  /*1680*/  USEL UR5, UR44, UR5, !UP0 ;  /* 0x000000052c057287 */ /* 0x000fe4000c000000 */
[----:B------:R-:W-:Y:S02]  /*1690*/  UISETP.NE.AND UP0, UPT, UR10, 0x1, UPT ;  /* 0x000000010a00788c */ /* 0x000fe4000bf05270 */
[----:B----4-:R-:W-:-:S04]  /*16a0*/  USHF.R.U32.HI UR4, URZ, UR13, UR4 ;  /* 0x0000000dff047299 */ /* 0x010fc80008011604 */
[----:B------:R-:W-:-:S04]  /*16b0*/  USEL UR4, UR19, UR4, !UP0 ;  /* 0x0000000413047287 */ /* 0x000fc8000c000000 */
[----:B------:R-:W-:Y:S02]  /*16c0*/  UIADD3 UR6, UPT, UPT, -UR4, UR5, URZ ;  /* 0x0000000504067290 */ /* 0x000fe4000fffe1ff */
[----:B------:R-:W-:Y:S02]  /*16d0*/  UIADD3 UR4, UPT, UPT, UR4, -UR5, URZ ;  /* 0x8000000504047290 */ /* 0x000fe4000fffe0ff */
[----:B------:R-:W-:Y:S02]  /*16e0*/  UIMAD UR19, UR6, UR10, UR19 ;  /* 0x0000000a061372a4 */ /* 0x000fe4000f8e0213 */
[----:B------:R-:W-:-:S12]  /*16f0*/  UIMAD UR44, UR4, UR12, UR44 ;  /* 0x0000000c042c72a4 */ /* 0x000fd8000f8e022c */
.L_x_19:
[----:B------:R-:W-:Y:S05]  /*1700*/  BRA.U !UP6, `(.L_x_20) ;  /* 0x000000010e0c7547 */ /* 0x000fea000b800000 */
[----:B------:R-:W-:Y:S01]  /*1710*/  UCGABAR_WAIT ;  /* 0x0000000000007dc7 */ /* 0x000fe20008000000 */
[----:B------:R-:W-:Y:S01]  /*1720*/  CCTL.IVALL ;  /* 0x00000000ff00798f */ /* 0x000fe20002000000 */
[----:B------:R-:W-:Y:S05]  /*1730*/  BRA `(.L_x_21) ;  /* 0x0000000000047947 */ /* 0x000fea0003800000 */
.L_x_20:
[----:B------:R-:W-:Y:S06]  /*1740*/  BAR.SYNC.DEFER_BLOCKING 0x0 ;  /* 0x0000000000007b1d */ /* 0x000fec0000010000 */
.L_x_21:
[----:B------:R-:W-:Y:S05]  /*1750*/  BRA.U UP5, `(.L_x_22) ;  /* 0x0000002105887547 */ /* 0x000fea000b800000 */
[----:B------:R-:W2:Y:S01]  /*1760*/  LDCU UR5, c[0x0][0x388] ;  /* 0x00007100ff0577ac */ /* 0x000ea20008000800 */
[----:B------:R-:W-:Y:S01]  /*1770*/  PLOP3.LUT P1, PT, PT, PT, UP3, 0x80, 0x8 ;  /* 0x000000000008781c */ /* 0x000fe20003f2f038 */
[----:B------:R-:W-:Y:S01]  /*1780*/  IMAD.MOV.U32 R2, RZ, RZ, RZ ;  /* 0x000000ffff027224 */ /* 0x000fe200078e00ff */
[----:B------:R-:W-:Y:S01]  /*1790*/  ISETP.EQ.OR P2, PT, R3, RZ, P3 ;  /* 0x000000ff0300720c */ /* 0x000fe20001f42670 */
[----:B------:R-:W3:Y:S01]  /*17a0*/  LDCU UR8, c[0x0][0x38c] ;  /* 0x00007180ff0877ac */ /* 0x000ee20008000800 */
[----:B------:R-:W-:Y:S01]  /*17b0*/  PLOP3.LUT P1, PT, P1, PT, PT, 0x8, 0x80 ;  /* 0x000000000080781c */ /* 0x000fe20000f2e170 */
[----:B------:R-:W4:Y:S01]  /*17c0*/  LDCU.64 UR6, c[0x0][0x390] ;  /* 0x00007200ff0677ac */ /* 0x000f220008000a00 */
[----:B------:R-:W-:Y:S01]  /*17d0*/  UISETP.NE.AND UP1, UPT, UR18, URZ, UPT ;  /* 0x000000ff1200728c */ /* 0x000fe2000bf25270 */
[----:B------:R-:W3:Y:S01]  /*17e0*/  LDCU UR53, c[0x0][0x370] ;  /* 0x00006e00ff3577ac */ /* 0x000ee20008000800 */
[----:B--2---:R-:W-:Y:S02]  /*17f0*/  UIADD3 UR5, UPT, UPT, UR5, 0x3f, URZ ;  /* 0x0000003f05057890 */ /* 0x004fe4000fffe0ff */
[----:B------:R-:W-:-:S02]  /*1800*/  USEL UR38, UR55, 0x2, UP1 ;  /* 0x0000000237267887 */ /* 0x000fc40008800000 */
[----:B------:R-:W-:Y:S01]  /*1810*/  USHF.R.S32.HI UR4, URZ, 0x1f, UR5 ;  /* 0x0000001fff047899 */ /* 0x000fe20008011405 */
[----:B-1----:R-:W1:Y:S03]  /*1820*/  LDCU.64 UR46, c[0x0][0x348] ;  /* 0x00006900ff2e77ac */ /* 0x002e660008000a00 */
[----:B------:R-:W-:Y:S02]  /*1830*/  ULEA.HI UR4, UR4, UR5, URZ, 0x6 ;  /* 0x0000000504047291 */ /* 0x000fe4000f8f30ff */
[----:B------:R-:W-:Y:S02]  /*1840*/  USHF.L.U32 UR5, UR22, 0x5, URZ ;  /* 0x0000000516057899 */ /* 0x000fe400080006ff */
[----:B------:R-:W-:Y:S02]  /*1850*/  USHF.R.S32.HI UR4, URZ, 0x6, UR4 ;  /* 0x00000006ff047899 */ /* 0x000fe40008011404 */
[----:B------:R-:W-:-:S02]  /*1860*/  ULOP3.LUT UR56, UR5, 0x20, URZ, 0xc0, !UPT ;  /* 0x0000002005387892 */ /* 0x000fc4000f8ec0ff */
[----:B---3--:R-:W-:Y:S02]  /*1870*/  UIMAD UR4, UR4, UR8, URZ ;  /* 0x00000008040472a4 */ /* 0x008fe4000f8e02ff */
[----:B------:R-:W-:Y:S02]  /*1880*/  USHF.L.U32 UR57, UR22, 0x6, URZ ;  /* 0x0000000616397899 */ /* 0x000fe400080006ff */
[----:B----4-:R-:W-:Y:S01]  /*1890*/  UIMAD UR4, UR4, UR6, URZ ;  /* 0x00000006040472a4 */ /* 0x010fe2000f8e02ff */
[----:B------:R-:W2:Y:S03]  /*18a0*/  LDCU UR52, c[0x0][0x374] ;  /* 0x00006e80ff3477ac */ /* 0x000ea60008000800 */
[----:B------:R-:W-:Y:S01]  /*18b0*/  UIMAD UR54, UR4, UR7, URZ ;  /* 0x00000007043672a4 */ /* 0x000fe2000f8e02ff */
[----:B------:R-:W-:Y:S01]  /*18c0*/  UMOV UR27, 0x1 ;  /* 0x00000001001b7882 */ /* 0x000fe20000000000 */
[----:B------:R-:W-:-:S02]  /*18d0*/  UMOV UR31, URZ ;  /* 0x000000ff001f7c82 */ /* 0x000fc40008000000 */
[----:B------:R-:W-:Y:S02]  /*18e0*/  UISETP.NE.AND UP2, UPT, UR54, URZ, UPT ;  /* 0x000000ff3600728c */ /* 0x000fe4000bf45270 */
[----:B------:R-:W-:Y:S01]  /*18f0*/  UISETP.LT.U32.AND UP0, UPT, UR54, 0x11, UPT ;  /* 0x000000113600788c */ /* 0x000fe2000bf01070 */
[----:B------:R-:W-:Y:S01]  /*1900*/  UMOV UR36, URZ ;  /* 0x000000ff00247c82 */ /* 0x000fe20008000000 */
[----:B------:R-:W-:Y:S02]  /*1910*/  UMOV UR42, URZ ;  /* 0x000000ff002a7c82 */ /* 0x000fe40008000000 */
[----:B------:R-:W-:-:S04]  /*1920*/  USEL UR4, UR54, 0x11, UP0 ;  /* 0x0000001136047887 */ /* 0x000fc80008000000 */
[----:B------:R-:W-:Y:S02]  /*1930*/  UIADD3 UR5, UPT, UPT, UR4, -0x1, URZ ;  /* 0xffffffff04057890 */ /* 0x000fe4000fffe0ff */
[----:B------:R-:W-:Y:S02]  /*1940*/  @!UP2 UIADD3 UR5, UPT, UPT, UR4, URZ, URZ ;  /* 0x000000ff0405a290 */ /* 0x000fe4000fffe0ff */
[----:B------:R-:W-:Y:S02]  /*1950*/  UIADD3 UR51, UPT, UPT, UR54, -UR4, URZ ;  /* 0x8000000436337290 */ /* 0x000fe4000fffe0ff */
[----:B-12---:R-:W-:-:S12]  /*1960*/  UIADD3 UR55, UPT, UPT, UR5, 0x1, URZ ;  /* 0x0000000105377890 */ /* 0x006fd8000fffe0ff */
.L_x_40:
[----:B------:R-:W1:Y:S01]  /*1970*/  S2UR UR30, SR_CgaCtaId ;  /* 0x00000000001e79c3 */ /* 0x000e620000008800 */
[----:B------:R-:W-:Y:S01]  /*1980*/  UMOV UR4, 0x400 ;  /* 0x0000040000047882 */ /* 0x000fe20000000000 */
[----:B------:R-:W-:Y:S01]  /*1990*/  MOV R0, UR27 ;  /* 0x0000001b00007c02 */ /* 0x000fe20008000f00 */
[----:B------:R-:W-:Y:S02]  /*19a0*/  UISETP.NE.AND UP0, UPT, UR54, URZ, UPT ;  /* 0x000000ff3600728c */ /* 0x000fe4000bf05270 */
[----:B------:R-:W-:Y:S01]  /*19b0*/  ULEA UR19, UR19, UR56, 0x6 ;  /* 0x0000003813137291 */ /* 0x000fe2000f8e30ff */
[----:B------:R-:W-:Y:S01]  /*19c0*/  SHF.L.U32 R0, R0, 0x1f, RZ ;  /* 0x0000001f00007819 */ /* 0x000fe200000006ff */
[----:B------:R-:W-:Y:S01]  /*19d0*/  UMOV UR28, URZ ;  /* 0x000000ff001c7c82 */ /* 0x000fe20008000000 */
[----:B------:R-:W-:Y:S01]  /*19e0*/  UMOV UR22, URZ ;  /* 0x000000ff00167c82 */ /* 0x000fe20008000000 */
[----:B------:R-:W-:Y:S01]  /*19f0*/  UMOV UR21, URZ ;  /* 0x000000ff00157c82 */ /* 0x000fe20008000000 */
[----:B------:R-:W-:Y:S01]  /*1a00*/  UMOV UR20, URZ ;  /* 0x000000ff00147c82 */ /* 0x000fe20008000000 */
[----:B-1----:R-:W-:-:S04]  /*1a10*/  ULEA UR30, UR30, UR4, 0x18 ;  /* 0x000000041e1e7291 */ /* 0x002fc8000f8ec0ff */
[----:B------:R-:W-:-:S09]  /*1a20*/  ULEA UR4, UR31, UR30, 0x3 ;  /* 0x0000001e1f047291 */ /* 0x000fd2000f8e18ff */
[----:B------:R1:W2:Y:S01]  /*1a30*/  SYNCS.PHASECHK.TRANS64.TRYWAIT P0, [UR4+0x88], R0 ;  /* 0x00008800ff0075a7 */ /* 0x0002a20008001104 */
[----:B------:R-:W-:-:S04]  /*1a40*/  ULEA.HI UR4, UR44, UR44, URZ, 0x1 ;  /* 0x0000002c2c047291 */ /* 0x000fc8000f8f08ff */
[----:B------:R-:W-:-:S04]  /*1a50*/  USHF.L.U32 UR4, UR4, 0x6, URZ ;  /* 0x0000000604047899 */ /* 0x000fc800080006ff */
[----:B------:R-:W-:-:S04]  /*1a60*/  ULOP3.LUT UR4, UR4, 0xffffff80, URZ, 0xc0, !UPT ;  /* 0xffffff8004047892 */ /* 0x000fc8000f8ec0ff */
[----:B------:R-:W-:Y:S01]  /*1a70*/  ULOP3.LUT UR43, UR4, 0x40, UR57, 0xf8, !UPT ;  /* 0x00000040042b7892 */ /* 0x000fe2000f8ef839 */
[----:B------:R-:W-:Y:S11]  /*1a80*/  BRA.U !UP0, `(.L_x_23) ;  /* 0x0000000508ac7547 */ /* 0x000ff6000b800000 */
[----:B------:R-:W3:Y:S01]  /*1a90*/  LDCU.128 UR12, c[0x0][0x480] ;  /* 0x00009000ff0c77ac */ /* 0x000ee20008000c00 */
[----:B------:R-:W4:Y:S01]  /*1aa0*/  LDCU.128 UR8, c[0x0][0x490] ;  /* 0x00009200ff0877ac */ /* 0x000f220008000c00 */
[----:B------:R-:W1:Y:S01]  /*1ab0*/  LDCU.64 UR20, c[0x0][0x4c0] ;  /* 0x00009800ff1477ac */ /* 0x000e620008000a00 */
[----:B------:R-:W1:Y:S01]  /*1ac0*/  LDCU.64 UR16, c[0x0][0x4f0] ;  /* 0x00009e00ff1077ac */ /* 0x000e620008000a00 */
[----:B------:R-:W1:Y:S01]  /*1ad0*/  LDCU UR18, c[0x0][0x4c8] ;  /* 0x00009900ff1277ac */ /* 0x000e620008000800 */
[----:B---3--:R-:W-:Y:S02]  /*1ae0*/  UIMAD.WIDE.U32 UR4, UR43, UR13, URZ ;  /* 0x0000000d2b0472a5 */ /* 0x008fe4000f8e00ff */
[----:B------:R-:W-:Y:S02]  /*1af0*/  UISETP.NE.AND UP0, UPT, UR12, 0x1, UPT ;  /* 0x000000010c00788c */ /* 0x000fe4000bf05270 */
[----:B------:R-:W-:Y:S01]  /*1b00*/  USHF.R.U32.HI UR5, URZ, UR14, UR5 ;  /* 0x0000000eff057299 */ /* 0x000fe20008011605 */
[----:B------:R-:W3:Y:S03]  /*1b10*/  LDCU UR49, c[0x0][0x38c] ;  /* 0x00007180ff3177ac */ /* 0x000ee60008000800 */
[----:B------:R-:W-:-:S02]  /*1b20*/  USEL UR5, UR43, UR5, !UP0 ;  /* 0x000000052b057287 */ /* 0x000fc4000c000000 */
[----:B------:R-:W-:Y:S02]  /*1b30*/  UISETP.NE.AND UP0, UPT, UR15, 0x1, UPT ;  /* 0x000000010f00788c */ /* 0x000fe4000bf05270 */
[----:B----4-:R-:W-:Y:S01]  /*1b40*/  UIMAD.WIDE.U32 UR6, UR5, UR8, URZ ;  /* 0x00000008050672a5 */ /* 0x010fe2000f8e00ff */
[----:B------:R-:W4:Y:S01]  /*1b50*/  LDCU UR8, c[0x0][0x4a0] ;  /* 0x00009400ff0877ac */ /* 0x000f220008000800 */
[----:B------:R-:W1:Y:S05]  /*1b60*/  LDCU UR23, c[0x0][0x4cc] ;  /* 0x00009980ff1777ac */ /* 0x000e6a0008000800 */
[----:B------:R-:W-:Y:S01]  /*1b70*/  UMOV UR4, UR7 ;  /* 0x0000000700047c82 */ /* 0x000fe20008000000 */
[----:B------:R-:W1:Y:S01]  /*1b80*/  LDCU.64 UR40, c[0x0][0x390] ;  /* 0x00007200ff2877ac */ /* 0x000e620008000a00 */
[----:B------:R-:W-:Y:S01]  /*1b90*/  USHF.R.U32.HI UR4, URZ, UR9, UR4 ;  /* 0x00000009ff047299 */ /* 0x000fe20008011604 */
[----:B------:R-:W1:Y:S03]  /*1ba0*/  LDCU UR9, c[0x0][0x4ec] ;  /* 0x00009d80ff0977ac */ /* 0x000e660008000800 */
[----:B------:R-:W-:-:S02]  /*1bb0*/  USEL UR4, UR5, UR4, !UP0 ;  /* 0x0000000405047287 */ /* 0x000fc4000c000000 */
[----:B------:R-:W-:Y:S02]  /*1bc0*/  UISETP.NE.AND UP0, UPT, UR10, 0x1, UPT ;  /* 0x000000010a00788c */ /* 0x000fe4000bf05270 */
[----:B------:R-:W-:Y:S01]  /*1bd0*/  UIMAD.WIDE.U32 UR6, UR4, UR11, URZ ;  /* 0x0000000b040672a5 */ /* 0x000fe2000f8e00ff */
[----:B------:R-:W1:Y:S01]  /*1be0*/  LDCU.64 UR24, c[0x0][0x4d0] ;  /* 0x00009a00ff1877ac */ /* 0x000e620008000a00 */
[----:B------:R-:W-:-:S05]  /*1bf0*/  UIADD3 UR42, UPT, UPT, UR55, UR36, URZ ;  /* 0x00000024372a7290 */ /* 0x000fca000fffe0ff */
[----:B------:R-:W-:Y:S01]  /*1c00*/  UMOV UR6, UR7 ;  /* 0x0000000700067c82 */ /* 0x000fe20008000000 */
[----:B------:R-:W-:Y:S02]  /*1c10*/  UIADD3 UR7, UPT, UPT, -UR4, URZ, URZ ;  /* 0x000000ff04077290 */ /* 0x000fe4000fffe1ff */
[----:B----4-:R-:W-:Y:S02]  /*1c20*/  USHF.R.U32.HI UR6, URZ, UR8, UR6 ;  /* 0x00000008ff067299 */ /* 0x010fe40008011606 */
[----:B------:R-:W-:Y:S02]  /*1c30*/  UIADD3 UR8, UPT, UPT, -UR5, URZ, URZ ;  /* 0x000000ff05087290 */ /* 0x000fe4000fffe1ff */
[----:B------:R-:W-:Y:S02]  /*1c40*/  USEL UR14, UR4, UR6, !UP0 ;  /* 0x00000006040e7287 */ /* 0x000fe4000c000000 */
[----:B------:R-:W-:Y:S02]  /*1c50*/  UIMAD UR7, UR15, UR7, UR5 ;  /* 0x000000070f0772a4 */ /* 0x000fe4000f8e0205 */
[----:B------:R-:W-:-:S02]  /*1c60*/  UIADD3 UR6, UPT, UPT, -UR14, URZ, URZ ;  /* 0x000000ff0e067290 */ /* 0x000fc4000fffe1ff */
[----:B------:R-:W-:Y:S02]  /*1c70*/  UIMAD UR8, UR12, UR8, UR43 ;  /* 0x000000080c0872a4 */ /* 0x000fe4000f8e022b */
[----:B------:R-:W-:Y:S02]  /*1c80*/  UIMAD UR13, UR10, UR6, UR4 ;  /* 0x000000060a0d72a4 */ /* 0x000fe4000f8e0204 */
[----:B-1----:R-:W-:Y:S02]  /*1c90*/  UIMAD UR11, UR8, UR20, UR9 ;  /* 0x00000014080b72a4 */ /* 0x002fe4000f8e0209 */
[----:B------:R-:W-:Y:S01]  /*1ca0*/  UIMAD UR12, UR7, UR21, UR16 ;  /* 0x00000015070c72a4 */ /* 0x000fe2000f8e0210 */
[----:B------:R-:W1:Y:S02]  /*1cb0*/  LDCU.64 UR4, c[0x0][0x4f8] ;  /* 0x00009f00ff0477ac */ /* 0x000e640008000a00 */
[----:B------:R-:W4:Y:S01]  /*1cc0*/  LDCU UR6, c[0x0][0x500] ;  /* 0x0000a000ff0677ac */ /* 0x000f220008000800 */
[----:B------:R-:W-:Y:S01]  /*1cd0*/  UIMAD UR13, UR13, UR18, UR17 ;  /* 0x000000120d0d72a4 */ /* 0x000fe2000f8e0211 */
[----:B------:R-:W-:Y:S01]  /*1ce0*/  UMOV UR28, URZ ;  /* 0x000000ff001c7c82 */ /* 0x000fe20008000000 */
[----:B------:R-:W-:Y:S01]  /*1cf0*/  UMOV UR7, UR31 ;  /* 0x0000001f00077c82 */ /* 0x000fe20008000000 */
[----:B------:R-:W-:Y:S01]  /*1d00*/  UMOV UR20, URZ ;  /* 0x000000ff00147c82 */ /* 0x000fe20008000000 */
[----:B------:R-:W-:Y:S01]  /*1d10*/  UMOV UR21, URZ ;  /* 0x000000ff00157c82 */ /* 0x000fe20008000000 */
[----:B---3--:R-:W-:-:S07]  /*1d20*/  UMOV UR22, URZ ;  /* 0x000000ff00167c82 */ /* 0x008fce0008000000 */
.L_x_29:
[----:B------:R-:W-:Y:S01]  /*1d30*/  @!P3 MOV R3, 0x6000 ;  /* 0x000060000003b802 */ /* 0x000fe20000000f00 */
[----:B------:R-:W-:Y:S01]  /*1d40*/  ULEA UR9, UR7, UR30, 0x3 ;  /* 0x0000001e07097291 */ /* 0x000fe2000f8e18ff */
[----:B--2---:R-:W-:Y:S11]  /*1d50*/  @P0 BRA `(.L_x_24) ;  /* 0x0000000000100947 */ /* 0x004ff60003800000 */
[----:B------:R-:W-:Y:S04]  /*1d60*/  MOV R4, UR27 ;  /* 0x0000001b00047c02 */ /* 0x000fe80008000f00 */
[----:B------:R-:W-:Y:S04]  /*1d70*/  SHF.L.U32 R4, R4, 0x1f, RZ ;  /* 0x0000001f04047819 */ /* 0x000fe800000006ff */
[----:B------:R-:W2:Y:S02]  /*1d80*/  SYNCS.PHASECHK.TRANS64.TRYWAIT P0, [UR9+0x88], R4 ;  /* 0x00008804ff0075a7 */ /* 0x000ea40008001109 */
[----:B--2---:R-:W-:Y:S05]  /*1d90*/  @!P0 BRA `(.L_x_25) ;  /* 0x0000006c006c8947 */ /* 0x004fea0003800000 */
.L_x_24:
[----:B------:R3:W-:Y:S01]  /*1da0*/  @!P3 SYNCS.ARRIVE.TRANS64 RZ, [UR9], R3 ;  /* 0x00000003ffffb9a7 */ /* 0x0007e20008000009 */
[----:B------:R-:W-:Y:S04]  /*1db0*/  ULOP3.LUT UR8, UR38, 0x2, URZ, 0xfc, !UPT ;  /* 0x0000000226087892 */ /* 0x000fe8000f8efcff */
[----:B------:R-:W-:Y:S09]  /*1dc0*/  UISETP.NE.AND UP0, UPT, UR8, 0x2, UPT ;  /* 0x000000020800788c */ /* 0x000ff2000bf05270 */
[----:B------:R-:W-:Y:S05]  /*1dd0*/  BRA.U UP0, `(.L_x_26) ;  /* 0x0000000100047547 */ /* 0x000fea000b800000 */
[----:B-1--4-:R-:W-:Y:S05]  /*1de0*/  BPT.TRAP 0x1 ;  /* 0x000000040000795c */ /* 0x012fea0000300000 */
.L_x_26:
[----:B------:R-:W-:Y:S04]  /*1df0*/  BSSY.RECONVERGENT B0, `(.L_x_27) ;  /* 0x0000003000007945 */ /* 0x000fe80003800200 */
[----:B------:R-:W-:Y:S05]  /*1e00*/  @P2 BRA `(.L_x_28) ;  /* 0x0000000000042947 */ /* 0x000fea0003800000 */
[----:B-1--4-:R-:W-:Y:S05]  /*1e10*/  BPT.TRAP 0x1 ;  /* 0x000000040000795c */ /* 0x012fea0000300000 */
.L_x_28:
[----:B-1--4-:R-:W-:Y:S05]  /*1e20*/  BSYNC.RECONVERGENT B0 ;  /* 0x0000000000007941 */ /* 0x012fea0003800200 */
.L_x_27:
[----:B------:R-:W-:Y:S02]  /*1e30*/  UIADD3 UR8, UPT, UPT, UR7, 0x1, URZ ;  /* 0x0000000107087890 */ /* 0x000fe4000fffe0ff */
[----:B------:R-:W-:Y:S02]  /*1e40*/  UIMAD UR15, UR20, UR23, UR4 ;  /* 0x00000017140f72a4 */ /* 0x000fe4000f8e0204 */
[----:B------:R-:W-:Y:S02]  /*1e50*/  UISETP.NE.AND UP0, UPT, UR8, 0x11, UPT ;  /* 0x000000110800788c */ /* 0x000fe4000bf05270 */
[----:B------:R-:W-:Y:S02]  /*1e60*/  ULEA UR17, UR7, UR30, 0xd ;  /* 0x0000001e07117291 */ /* 0x000fe4000f8e68ff */
[----:B------:R-:W-:Y:S02]  /*1e70*/  USEL UR10, URZ, 0x1, UP0 ;  /* 0x00000001ff0a7887 */ /* 0x000fe40008000000 */
[----:B------:R-:W-:Y:S02]  /*1e80*/  USEL UR31, UR8, URZ, UP0 ;  /* 0x000000ff081f7287 */ /* 0x000fe40008000000 */
[----:B------:R-:W-:Y:S02]  /*1e90*/  ULOP3.LUT UR27, UR27, UR10, URZ, 0x3c, !UPT ;  /* 0x0000000a1b1b7292 */ /* 0x000fe4000f8e3cff */
[----:B------:R-:W-:Y:S02]  /*1ea0*/  ULEA UR8, UR31, UR30, 0x3 ;  /* 0x0000001e1f087291 */ /* 0x000fe4000f8e18ff */
[----:B------:R-:W-:Y:S02]  /*1eb0*/  ULEA UR16, UR7, UR30, 0xc ;  /* 0x0000001e07107291 */ /* 0x000fe4000f8e60ff */
[----:B------:R-:W-:Y:S01]  /*1ec0*/  UIADD3 UR34, UP0, UPT, UR46, 0x80, URZ ;  /* 0x000000802e227890 */ /* 0x000fe2000ff1e0ff */
[----:B--2---:R-:W-:Y:S01]  /*1ed0*/  MOV R0, UR27 ;  /* 0x0000001b00007c02 */ /* 0x004fe20008000f00 */
[----:B------:R-:W-:Y:S02]  /*1ee0*/  ULOP3.LUT UR9, UR9, 0xfefffff8, URZ, 0xc0, !UPT ;  /* 0xfefffff809097892 */ /* 0x000fe4000f8ec0ff */
[----:B------:R-:W-:Y:S01]  /*1ef0*/  USHF.L.U32 UR10, UR28, 0x6, URZ ;  /* 0x000000061c0a7899 */ /* 0x000fe200080006ff */
[----:B------:R-:W-:Y:S01]  /*1f00*/  SHF.L.U32 R0, R0, 0x1f, RZ ;  /* 0x0000001f00007819 */ /* 0x000fe200000006ff */
[----:B------:R-:W-:Y:S02]  /*1f10*/  UIADD3.X UR35, UPT, UPT, URZ, UR47, URZ, UP0, !UPT ;  /* 0x0000002fff237290 */ /* 0x000fe400087fe4ff */
[----:B------:R-:W-:Y:S01]  /*1f20*/  UIADD3 UR32, UP3, UPT, UR46, 0x200, URZ ;  /* 0x000002002e207890 */ /* 0x000fe2000ff7e0ff */
[----:B------:R1:W2:Y:S01]  /*1f30*/  SYNCS.PHASECHK.TRANS64.TRYWAIT P0, [UR8+0x88], R0 ;  /* 0x00008800ff0075a7 */ /* 0x0002a20008001108 */
[----:B------:R-:W-:Y:S02]  /*1f40*/  UIMAD UR8, UR21, UR24, UR5 ;  /* 0x00000018150872a4 */ /* 0x000fe4000f8e0205 */
[----:B------:R-:W-:Y:S02]  /*1f50*/  UIMAD UR7, UR22, UR25, UR6 ;  /* 0x00000019160772a4 */ /* 0x000fe4000f8e0206 */
[----:B------:R-:W-:Y:S02]  /*1f60*/  ULEA UR15, UR8, UR15, 0x5 ;  /* 0x0000000f080f7291 */ /* 0x000fe4000f8e28ff */
[----:B------:R-:W-:Y:S02]  /*1f70*/  UIADD3 UR8, UPT, UPT, UR17, 0x3300, URZ ;  /* 0x0000330011087890 */ /* 0x000fe4000fffe0ff */
[----:B------:R-:W-:Y:S02]  /*1f80*/  ULEA UR7, UR7, UR15, 0xa ;  /* 0x0000000f07077291 */ /* 0x000fe4000f8e50ff */
[----:B------:R-:W-:Y:S02]  /*1f90*/  UIADD3.X UR33, UPT, UPT, URZ, UR47, URZ, UP3, !UPT ;  /* 0x0000002fff217290 */ /* 0x000fe40009ffe4ff */
[----:B------:R-:W-:Y:S02]  /*1fa0*/  UPRMT UR7, UR7, 0x5410, URZ ;  /* 0x0000541007077896 */ /* 0x000fe400080000ff */
[----:B------:R-:W-:Y:S02]  /*1fb0*/  UIADD3 UR16, UPT, UPT, UR16, 0x25300, URZ ;  /* 0x0002530010107890 */ /* 0x000fe4000fffe0ff */
[----:B------:R-:W-:Y:S02]  /*1fc0*/  UIADD3 UR37, UPT, UPT, UR20, 0x1, URZ ;  /* 0x0000000114257890 */ /* 0x000fe4000fffe0ff */
[----:B------:R-:W-:Y:S02]  /*1fd0*/  UIADD3 UR29, UPT, UPT, UR21, 0x1, URZ ;  /* 0x00000001151d7890 */ /* 0x000fe4000fffe0ff */
[----:B------:R-:W-:Y:S02]  /*1fe0*/  UISETP.NE.AND UP2, UPT, UR37, UR49, UPT ;  /* 0x000000312500728c */ /* 0x000fe4000bf45270 */
[----:B------:R-:W-:Y:S02]  /*1ff0*/  UIADD3 UR26, UPT, UPT, UR22, 0x1, URZ ;  /* 0x00000001161a7890 */ /* 0x000fe4000fffe0ff */
[----:B------:R-:W-:Y:S01]  /*2000*/  UIADD3 UR36, UPT, UPT, UR36, 0x1, URZ ;  /* 0x0000000124247890 */ /* 0x000fe2000fffe0ff */
[----:B------:R-:W-:Y:S01]  /*2010*/  UMOV UR44, 0x0 ;  /* 0x00000000002c7882 */ /* 0x000fe20000000000 */
[----:B------:R-:W-:Y:S01]  /*2020*/  UMOV UR45, 0x10000000 ;  /* 0x10000000002d7882 */ /* 0x000fe20000000000 */
[----:B------:R-:W-:Y:S01]  /*2030*/  UMOV UR17, UR9 ;  /* 0x0000000900117c82 */ /* 0x000fe20008000000 */
[----:B------:R4:W-:Y:S01]  /*2040*/  UTMALDG.5D.IM2COL.2CTA [UR8], [UR34], UR7, desc[UR44] ;  /* 0x00002c08220073b4 */ /* 0x0009e20008261007 */
[----:B------:R-:W-:Y:S02]  /*2050*/  UMOV UR18, UR10 ;  /* 0x0000000a00127c82 */ /* 0x000fe40008000000 */
[----:B------:R-:W-:Y:S04]  /*2060*/  @UP2 UIADD3 UR29, UPT, UPT, UR21, URZ, URZ ;  /* 0x000000ff151d2290 */ /* 0x000fe8000fffe0ff */
[----:B------:R-:W-:Y:S01]  /*2070*/  UISETP.NE.AND UP1, UPT, UR29, UR40, UPT ;  /* 0x000000281d00728c */ /* 0x000fe2000bf25270 */
[----:B------:R3:W-:Y:S10]  /*2080*/  UTMALDG.5D.2CTA [UR16], [UR32], desc[UR44] ;  /* 0x00002c10200075b4 */ /* 0x0007f40008221000 */
[----:B------:R-:W-:Y:S04]  /*2090*/  @UP1 UIADD3 UR26, UPT, UPT, UR22, URZ, URZ ;  /* 0x000000ff161a1290 */ /* 0x000fe8000fffe0ff */
[----:B------:R-:W-:Y:S02]  /*20a0*/  UISETP.NE.AND UP0, UPT, UR26, UR41, UPT ;  /* 0x000000291a00728c */ /* 0x000fe4000bf05270 */
[----:B----4-:R-:W-:Y:S09]  /*20b0*/  UIADD3 UR8, UPT, UPT, UR28, 0x1, URZ ;  /* 0x000000011c087890 */ /* 0x010ff2000fffe0ff */
[----:B------:R-:W-:Y:S01]  /*20c0*/  @UP0 UIADD3 UR8, UPT, UPT, UR28, URZ, URZ ;  /* 0x000000ff1c080290 */ /* 0x000fe2000fffe0ff */
[----:B------:R-:W-:Y:S01]  /*20d0*/  UMOV UR7, UR31 ;  /* 0x0000001f00077c82 */ /* 0x000fe20008000000 */
[----:B---3--:R-:W-:Y:S02]  /*20e0*/  USEL UR22, UR26, URZ, UP0 ;  /* 0x000000ff1a167287 */ /* 0x008fe40008000000 */
[----:B------:R-:W-:Y:S02]  /*20f0*/  UISETP.NE.AND UP0, UPT, UR36, UR42, UPT ;  /* 0x0000002a2400728c */ /* 0x000fe4000bf05270 */
[----:B------:R-:W-:Y:S02]  /*2100*/  USEL UR20, UR37, URZ, UP2 ;  /* 0x000000ff25147287 */ /* 0x000fe40009000000 */
[----:B------:R-:W-:Y:S01]  /*2110*/  USEL UR21, UR29, URZ, UP1 ;  /* 0x000000ff1d157287 */ /* 0x000fe20008800000 */
[----:B------:R-:W-:Y:S04]  /*2120*/  UMOV UR28, UR8 ;  /* 0x00000008001c7c82 */ /* 0x000fe80008000000 */
[----:B-1----:R-:W-:Y:S07]  /*2130*/  BRA.U UP0, `(.L_x_29) ;  /* 0xfffffff900fc7547 */ /* 0x002fee000b83ffff */
.L_x_23:
[----:B------:R-:W-:Y:S01]  /*2140*/  ULEA UR4, UR31, UR30, 0x3 ;  /* 0x0000001e1f047291 */ /* 0x000fe2000f8e18ff */
[----:B-1----:R-:W-:Y:S01]  /*2150*/  MOV R0, UR27 ;  /* 0x0000001b00007c02 */ /* 0x002fe20008000f00 */
[----:B------:R-:W-:Y:S01]  /*2160*/  @!P1 SYNCS.ARRIVE.TRANS64.A1T0 RZ, [UR30+0x148], RZ ;  /* 0x000148ffffff99a7 */ /* 0x000fe2000810001e */
[----:B------:R-:W-:Y:S02]  /*2170*/  UISETP.GE.AND UP0, UPT, UR51, 0x1, UPT ;  /* 0x000000013300788c */ /* 0x000fe4000bf06270 */
[----:B------:R-:W-:-:S04]  /*2180*/  SHF.L.U32 R0, R0, 0x1f, RZ ;  /* 0x0000001f00007819 */ /* 0x000fc800000006ff */
[----:B--2---:R1:W2:Y:S03]  /*2190*/  SYNCS.PHASECHK.TRANS64.TRYWAIT P0, [UR4+0x88], R0 ;  /* 0x00008800ff0075a7 */ /* 0x0042a60008001104 */
[----:B------:R-:W-:Y:S05]  /*21a0*/  BRA.U !UP0, `(.L_x_30) ;  /* 0x0000000508a47547 */ /* 0x000fea000b800000 */
[----:B------:R-:W3:Y:S01]  /*21b0*/  LDCU.128 UR8, c[0x0][0x480] ;  /* 0x00009000ff0877ac */ /* 0x000ee20008000c00 */
[----:B------:R-:W4:Y:S01]  /*21c0*/  LDCU.128 UR32, c[0x0][0x490] ;  /* 0x00009200ff2077ac */ /* 0x000f220008000c00 */
[----:B------:R-:W1:Y:S01]  /*21d0*/  LDCU UR13, c[0x0][0x4c8] ;  /* 0x00009900ff0d77ac */ /* 0x000e620008000800 */
        /* <DEDUP_REMOVED lines=10> */
[----:B------:R-:W1:Y:S05]  /*2280*/  LDCU.64 UR40, c[0x0][0x390] ;  /* 0x00007200ff2877ac */ /* 0x000e6a0008000a00 */
[----:B------:R-:W-:Y:S01]  /*2290*/  UMOV UR4, UR7 ;  /* 0x0000000700047c82 */ /* 0x000fe20008000000 */
[----:B------:R-:W1:Y:S01]  /*22a0*/  LDCU.64 UR24, c[0x0][0x4d0] ;  /* 0x00009a00ff1877ac */ /* 0x000e620008000a00 */
[----:B------:R-:W-:Y:S01]  /*22b0*/  USHF.R.U32.HI UR4, URZ, UR33, UR4 ;  /* 0x00000021ff047299 */ /* 0x000fe20008011604 */
[----:B------:R-:W4:Y:S03]  /*22c0*/  LDCU.64 UR32, c[0x0][0x4c0] ;  /* 0x00009800ff2077ac */ /* 0x000f260008000a00 */
[----:B------:R-:W-:-:S02]  /*22d0*/  USEL UR4, UR5, UR4, !UP0 ;  /* 0x0000000405047287 */ /* 0x000fc4000c000000 */
[----:B------:R-:W-:Y:S02]  /*22e0*/  UISETP.NE.AND UP0, UPT, UR34, 0x1, UPT ;  /* 0x000000012200788c */ /* 0x000fe4000bf05270 */
[----:B------:R-:W-:Y:S02]  /*22f0*/  UIMAD.WIDE.U32 UR6, UR4, UR35, URZ ;  /* 0x00000023040672a5 */ /* 0x000fe4000f8e00ff */
[----:B------:R-:W-:Y:S01]  /*2300*/  UIADD3 UR42, UPT, UPT, UR51, UR42, URZ ;  /* 0x0000002a332a7290 */ /* 0x000fe2000fffe0ff */
[----:B------:R-:W-:-:S04]  /*2310*/  UMOV UR37, UR51 ;  /* 0x0000003300257c82 */ /* 0x000fc80008000000 */
[----:B------:R-:W-:Y:S01]  /*2320*/  UMOV UR6, UR7 ;  /* 0x0000000700067c82 */ /* 0x000fe20008000000 */
[----:B------:R-:W-:Y:S02]  /*2330*/  UIADD3 UR7, UPT, UPT, -UR5, URZ, URZ ;  /* 0x000000ff05077290 */ /* 0x000fe4000fffe1ff */
[----:B---3--:R-:W-:Y:S02]  /*2340*/  USHF.R.U32.HI UR6, URZ, UR9, UR6 ;  /* 0x00000009ff067299 */ /* 0x008fe40008011606 */
[----:B------:R-:W-:Y:S02]  /*2350*/  UIMAD UR7, UR8, UR7, UR43 ;  /* 0x00000007080772a4 */ /* 0x000fe4000f8e022b */
[----:B------:R-:W-:Y:S02]  /*2360*/  USEL UR14, UR4, UR6, !UP0 ;  /* 0x00000006040e7287 */ /* 0x000fe4000c000000 */
[----:B------:R-:W-:Y:S02]  /*2370*/  UIADD3 UR6, UPT, UPT, -UR4, URZ, URZ ;  /* 0x000000ff04067290 */ /* 0x000fe4000fffe1ff */
[----:B------:R-:W-:-:S02]  /*2380*/  UIADD3 UR9, UPT, UPT, -UR14, URZ, URZ ;  /* 0x000000ff0e097290 */ /* 0x000fc4000fffe1ff */
[----:B------:R-:W-:Y:S02]  /*2390*/  UIMAD UR12, UR11, UR6, UR5 ;  /* 0x000000060b0c72a4 */ /* 0x000fe4000f8e0205 */
[----:B------:R-:W-:Y:S02]  /*23a0*/  UIMAD UR9, UR34, UR9, UR4 ;  /* 0x00000009220972a4 */ /* 0x000fe4000f8e0204 */
[----:B----4-:R-:W-:Y:S01]  /*23b0*/  UIMAD UR11, UR7, UR32, UR10 ;  /* 0x00000020070b72a4 */ /* 0x010fe2000f8e020a */
[----:B------:R-:W3:Y:S02]  /*23c0*/  LDCU UR43, c[0x0][0x38c] ;  /* 0x00007180ff2b77ac */ /* 0x000ee40008000800 */
[----:B------:R-:W4:Y:S01]  /*23d0*/  LDCU UR6, c[0x0][0x500] ;  /* 0x0000a000ff0677ac */ /* 0x000f220008000800 */
[----:B------:R-:W2:Y:S01]  /*23e0*/  LDCU.64 UR4, c[0x0][0x4f8] ;  /* 0x00009f00ff0477ac */ /* 0x000ea20008000a00 */
[----:B-1----:R-:W-:Y:S02]  /*23f0*/  UIMAD UR12, UR12, UR33, UR16 ;  /* 0x000000210c0c72a4 */ /* 0x002fe4000f8e0210 */
[----:B------:R-:W-:Y:S01]  /*2400*/  UIMAD UR13, UR9, UR13, UR17 ;  /* 0x0000000d090d72a4 */ /* 0x000fe2000f8e0211 */
[----:B------:R-:W-:-:S11]  /*2410*/  UMOV UR7, UR31 ;  /* 0x0000001f00077c82 */ /* 0x000fd60008000000 */
.L_x_36:
[----:B------:R-:W-:Y:S01]  /*2420*/  @!P3 MOV R3, 0x6000 ;  /* 0x000060000003b802 */ /* 0x000fe20000000f00 */
[----:B------:R-:W-:Y:S01]  /*2430*/  ULEA UR9, UR7, UR30, 0x3 ;  /* 0x0000001e07097291 */ /* 0x000fe2000f8e18ff */
[----:B--23--:R-:W-:Y:S11]  /*2440*/  @P0 BRA `(.L_x_31) ;  /* 0x0000000000100947 */ /* 0x00cff60003800000 */
[----:B------:R-:W-:Y:S04]  /*2450*/  MOV R4, UR27 ;  /* 0x0000001b00047c02 */ /* 0x000fe80008000f00 */
[----:B------:R-:W-:Y:S04]  /*2460*/  SHF.L.U32 R4, R4, 0x1f, RZ ;  /* 0x0000001f04047819 */ /* 0x000fe800000006ff */
[----:B------:R-:W1:Y:S02]  /*2470*/  SYNCS.PHASECHK.TRANS64.TRYWAIT P0, [UR9+0x88], R4 ;  /* 0x00008804ff0075a7 */ /* 0x000e640008001109 */
[----:B-1----:R-:W-:Y:S05]  /*2480*/  @!P0 BRA `(.L_x_32) ;  /* 0x0000006400c88947 */ /* 0x002fea0003800000 */
.L_x_31:
[----:B------:R2:W-:Y:S01]  /*2490*/  @!P3 SYNCS.ARRIVE.TRANS64 RZ, [UR9], R3 ;  /* 0x00000003ffffb9a7 */ /* 0x0005e20008000009 */
[----:B------:R-:W-:Y:S04]  /*24a0*/  ULOP3.LUT UR8, UR38, 0x2, URZ, 0xfc, !UPT ;  /* 0x0000000226087892 */ /* 0x000fe8000f8efcff */
[----:B------:R-:W-:Y:S09]  /*24b0*/  UISETP.NE.AND UP0, UPT, UR8, 0x2, UPT ;  /* 0x000000020800788c */ /* 0x000ff2000bf05270 */
[----:B------:R-:W-:Y:S05]  /*24c0*/  BRA.U UP0, `(.L_x_33) ;  /* 0x0000000100047547 */ /* 0x000fea000b800000 */
[----:B---34-:R-:W-:Y:S05]  /*24d0*/  BPT.TRAP 0x1 ;  /* 0x000000040000795c */ /* 0x018fea0000300000 */
.L_x_33:
[----:B------:R-:W-:Y:S04]  /*24e0*/  BSSY.RECONVERGENT B0, `(.L_x_34) ;  /* 0x0000003000007945 */ /* 0x000fe80003800200 */
[----:B------:R-:W-:Y:S05]  /*24f0*/  @P2 BRA `(.L_x_35) ;  /* 0x0000000000042947 */ /* 0x000fea0003800000 */
[----:B---34-:R-:W-:Y:S05]  /*2500*/  BPT.TRAP 0x1 ;  /* 0x000000040000795c */ /* 0x018fea0000300000 */
.L_x_35:
[----:B---34-:R-:W-:Y:S05]  /*2510*/  BSYNC.RECONVERGENT B0 ;  /* 0x0000000000007941 */ /* 0x018fea0003800200 */
.L_x_34:
[----:B------:R-:W-:Y:S02]  /*2520*/  UIADD3 UR8, UPT, UPT, UR7, 0x1, URZ ;  /* 0x0000000107087890 */ /* 0x000fe4000fffe0ff */
[----:B------:R-:W-:Y:S02]  /*2530*/  UIMAD UR16, UR20, UR23, UR4 ;  /* 0x00000017141072a4 */ /* 0x000fe4000f8e0204 */
[----:B------:R-:W-:Y:S02]  /*2540*/  UISETP.NE.AND UP0, UPT, UR8, 0x11, UPT ;  /* 0x000000110800788c */ /* 0x000fe4000bf05270 */
[----:B------:R-:W-:Y:S02]  /*2550*/  UIMAD UR15, UR21, UR24, UR5 ;  /* 0x00000018150f72a4 */ /* 0x000fe4000f8e0205 */
[----:B------:R-:W-:Y:S02]  /*2560*/  USEL UR10, URZ, 0x1, UP0 ;  /* 0x00000001ff0a7887 */ /* 0x000fe40008000000 */
[----:B------:R-:W-:Y:S02]  /*2570*/  USEL UR31, UR8, URZ, UP0 ;  /* 0x000000ff081f7287 */ /* 0x000fe40008000000 */
[----:B------:R-:W-:Y:S02]  /*2580*/  ULOP3.LUT UR27, UR27, UR10, URZ, 0x3c, !UPT ;  /* 0x0000000a1b1b7292 */ /* 0x000fe4000f8e3cff */
[----:B------:R-:W-:Y:S02]  /*2590*/  ULEA UR8, UR31, UR30, 0x3 ;  /* 0x0000001e1f087291 */ /* 0x000fe4000f8e18ff */
[----:B------:R-:W-:Y:S02]  /*25a0*/  ULEA UR17, UR7, UR30, 0xc ;  /* 0x0000001e07117291 */ /* 0x000fe4000f8e60ff */
[----:B------:R-:W-:Y:S01]  /*25b0*/  ULEA UR15, UR15, UR16, 0x5 ;  /* 0x000000100f0f7291 */ /* 0x000fe2000f8e28ff */
[----:B-1----:R-:W-:Y:S01]  /*25c0*/  MOV R0, UR27 ;  /* 0x0000001b00007c02 */ /* 0x002fe20008000f00 */
[----:B------:R-:W-:Y:S02]  /*25d0*/  UIADD3 UR34, UP0, UPT, UR46, 0x80, URZ ;  /* 0x000000802e227890 */ /* 0x000fe4000ff1e0ff */
[----:B------:R-:W-:Y:S01]  /*25e0*/  ULOP3.LUT UR9, UR9, 0xfefffff8, URZ, 0xc0, !UPT ;  /* 0xfefffff809097892 */ /* 0x000fe2000f8ec0ff */
[----:B------:R-:W-:Y:S01]  /*25f0*/  SHF.L.U32 R0, R0, 0x1f, RZ ;  /* 0x0000001f00007819 */ /* 0x000fe200000006ff */
[----:B------:R-:W-:Y:S02]  /*2600*/  USHF.L.U32 UR10, UR28, 0x6, URZ ;  /* 0x000000061c0a7899 */ /* 0x000fe400080006ff */
[----:B------:R-:W-:Y:S01]  /*2610*/  UIADD3.X UR35, UPT, UPT, URZ, UR47, URZ, UP0, !UPT ;  /* 0x0000002fff237290 */ /* 0x000fe200087fe4ff */
[----:B------:R1:W3:Y:S01]  /*2620*/  SYNCS.PHASECHK.TRANS64.TRYWAIT P0, [UR8+0x88], R0 ;  /* 0x00008800ff0075a7 */ /* 0x0002e20008001108 */
[----:B------:R-:W-:Y:S02]  /*2630*/  ULEA UR8, UR7, UR30, 0xd ;  /* 0x0000001e07087291 */ /* 0x000fe4000f8e68ff */
[----:B------:R-:W-:Y:S02]  /*2640*/  UIMAD UR7, UR22, UR25, UR6 ;  /* 0x00000019160772a4 */ /* 0x000fe4000f8e0206 */
[----:B------:R-:W-:Y:S02]  /*2650*/  UIADD3 UR8, UPT, UPT, UR8, 0x3300, URZ ;  /* 0x0000330008087890 */ /* 0x000fe4000fffe0ff */
[----:B------:R-:W-:Y:S02]  /*2660*/  ULEA UR7, UR7, UR15, 0xa ;  /* 0x0000000f07077291 */ /* 0x000fe4000f8e50ff */
[----:B------:R-:W-:Y:S02]  /*2670*/  UIADD3 UR32, UP3, UPT, UR46, 0x200, URZ ;  /* 0x000002002e207890 */ /* 0x000fe4000ff7e0ff */
[----:B------:R-:W-:Y:S02]  /*2680*/  UPRMT UR7, UR7, 0x5410, URZ ;  /* 0x0000541007077896 */ /* 0x000fe400080000ff */
[----:B------:R-:W-:Y:S02]  /*2690*/  UIADD3.X UR33, UPT, UPT, URZ, UR47, URZ, UP3, !UPT ;  /* 0x0000002fff217290 */ /* 0x000fe40009ffe4ff */
[----:B------:R-:W-:Y:S02]  /*26a0*/  UIADD3 UR16, UPT, UPT, UR17, 0x25300, URZ ;  /* 0x0002530011107890 */ /* 0x000fe4000fffe0ff */
[----:B------:R-:W-:Y:S02]  /*26b0*/  UIADD3 UR36, UPT, UPT, UR20, 0x1, URZ ;  /* 0x0000000114247890 */ /* 0x000fe4000fffe0ff */
[----:B------:R-:W-:Y:S02]  /*26c0*/  UIADD3 UR29, UPT, UPT, UR21, 0x1, URZ ;  /* 0x00000001151d7890 */ /* 0x000fe4000fffe0ff */
[----:B------:R-:W-:Y:S02]  /*26d0*/  UISETP.NE.AND UP2, UPT, UR36, UR43, UPT ;  /* 0x0000002b2400728c */ /* 0x000fe4000bf45270 */
[----:B------:R-:W-:Y:S01]  /*26e0*/  UIADD3 UR26, UPT, UPT, UR22, 0x1, URZ ;  /* 0x00000001161a7890 */ /* 0x000fe2000fffe0ff */
[----:B------:R-:W-:Y:S01]  /*26f0*/  UMOV UR44, 0x0 ;  /* 0x00000000002c7882 */ /* 0x000fe20000000000 */
[----:B------:R-:W-:Y:S01]  /*2700*/  UMOV UR45, 0x10000000 ;  /* 0x10000000002d7882 */ /* 0x000fe20000000000 */
[----:B------:R-:W-:Y:S01]  /*2710*/  UMOV UR17, UR9 ;  /* 0x0000000900117c82 */ /* 0x000fe20008000000 */
[----:B------:R4:W-:Y:S01]  /*2720*/  UTMALDG.5D.IM2COL.2CTA [UR8], [UR34], UR7, desc[UR44] ;  /* 0x00002c08220073b4 */ /* 0x0009e20008261007 */
[----:B------:R-:W-:Y:S04]  /*2730*/  UMOV UR18, UR10 ;  /* 0x0000000a00127c82 */ /* 0x000fe80008000000 */
[----:B------:R-:W-:Y:S04]  /*2740*/  @UP2 UIADD3 UR29, UPT, UPT, UR21, URZ, URZ ;  /* 0x000000ff151d2290 */ /* 0x000fe8000fffe0ff */
[----:B------:R-:W-:Y:S01]  /*2750*/  UISETP.NE.AND UP1, UPT, UR29, UR40, UPT ;  /* 0x000000281d00728c */ /* 0x000fe2000bf25270 */
[----:B------:R2:W-:Y:S10]  /*2760*/  UTMALDG.5D.2CTA [UR16], [UR32], desc[UR44] ;  /* 0x00002c10200075b4 */ /* 0x0005f40008221000 */
[----:B------:R-:W-:Y:S04]  /*2770*/  @UP1 UIADD3 UR26, UPT, UPT, UR22, URZ, URZ ;  /* 0x000000ff161a1290 */ /* 0x000fe8000fffe0ff */
[----:B------:R-:W-:Y:S02]  /*2780*/  UISETP.NE.AND UP0, UPT, UR26, UR41, UPT ;  /* 0x000000291a00728c */ /* 0x000fe4000bf05270 */
[----:B----4-:R-:W-:Y:S09]  /*2790*/  UIADD3 UR8, UPT, UPT, UR28, 0x1, URZ ;  /* 0x000000011c087890 */ /* 0x010ff2000fffe0ff */
[----:B------:R-:W-:Y:S02]  /*27a0*/  @UP0 UIADD3 UR8, UPT, UPT, UR28, URZ, URZ ;  /* 0x000000ff1c080290 */ /* 0x000fe4000fffe0ff */
[----:B------:R-:W-:Y:S02]  /*27b0*/  UIADD3 UR7, UPT, UPT, UR37, -0x1, URZ ;  /* 0xffffffff25077890 */ /* 0x000fe4000fffe0ff */
[----:B--2---:R-:W-:Y:S02]  /*27c0*/  USEL UR22, UR26, URZ, UP0 ;  /* 0x000000ff1a167287 */ /* 0x004fe40008000000 */
[----:B------:R-:W-:Y:S02]  /*27d0*/  UISETP.GT.U32.AND UP0, UPT, UR37, 0x1, UPT ;  /* 0x000000012500788c */ /* 0x000fe4000bf04070 */
[----:B------:R-:W-:Y:S02]  /*27e0*/  USEL UR20, UR36, URZ, UP2 ;  /* 0x000000ff24147287 */ /* 0x000fe40009000000 */
[----:B------:R-:W-:Y:S01]  /*27f0*/  USEL UR21, UR29, URZ, UP1 ;  /* 0x000000ff1d157287 */ /* 0x000fe20008800000 */
[----:B------:R-:W-:Y:S01]  /*2800*/  UMOV UR37, UR7 ;  /* 0x0000000700257c82 */ /* 0x000fe20008000000 */
[----:B------:R-:W-:Y:S01]  /*2810*/  UMOV UR7, UR31 ;  /* 0x0000001f00077c82 */ /* 0x000fe20008000000 */
[----:B------:R-:W-:Y:S02]  /*2820*/  UMOV UR28, UR8 ;  /* 0x00000008001c7c82 */ /* 0x000fe40008000000 */
[----:B-1----:R-:W-:Y:S07]  /*2830*/  BRA.U UP0, `(.L_x_36) ;  /* 0xfffffff900f87547 */ /* 0x002fee000b83ffff */
.L_x_30:
[----:B------:R-:W-:Y:S01]  /*2840*/  SHF.L.U32 R3, R2, 0x1f, RZ ;  /* 0x0000001f02037819 */ /* 0x000fe200000006ff */
[----:B------:R-:W-:-:S03]  /*2850*/  NOP ;  /* 0x0000000000007918 */ /* 0x000fc60000000000 */
[----:B--23--:R-:W2:Y:S02]  /*2860*/  SYNCS.PHASECHK.TRANS64.TRYWAIT P0, [UR30+0x150], R3 ;  /* 0x00015003ff0075a7 */ /* 0x00cea4000800111e */
[----:B--2---:R-:W-:Y:S05]  /*2870*/  @!P0 BRA `(.L_x_37) ;  /* 0x0000006000e48947 */ /* 0x004fea0003800000 */
.L_x_143:
[----:B------:R-:W2:Y:S01]  /*2880*/  LDS.128 R4, [UR30+0x190] ;  /* 0x0001901eff047984 */ /* 0x000ea20008000c00 */
[----:B------:R-:W-:Y:S02]  /*2890*/  UIADD3 UR4, UPT, UPT, UR30, 0x158, URZ ;  /* 0x000001581e047890 */ /* 0x000fe4000fffe0ff */
[----:B------:R-:W-:Y:S01]  /*28a0*/  UISETP.GE.AND UP0, UPT, UR39, 0x1, UPT ;  /* 0x000000012700788c */ /* 0x000fe2000bf06270 */
[----:B------:R-:W-:Y:S01]  /*28b0*/  @!PT LDS RZ, [RZ] ;  /* 0x00000000fffff984 */ /* 0x000fe20000000800 */
[----:B------:R-:W-:Y:S01]  /*28c0*/  @!PT LDS RZ, [RZ] ;  /* 0x00000000fffff984 */ /* 0x000fe20000000800 */
[----:B------:R-:W-:Y:S01]  /*28d0*/  @!PT LDS RZ, [RZ] ;  /* 0x00000000fffff984 */ /* 0x000fe20000000800 */
[----:B------:R-:W-:Y:S01]  /*28e0*/  @!PT LDS RZ, [RZ] ;  /* 0x00000000fffff984 */ /* 0x000fe20000000800 */
[----:B------:R3:W-:Y:S06]  /*28f0*/  MEMBAR.ALL.CTA ;  /* 0x0000000000007992 */ /* 0x0007ec0000008000 */
[----:B---3--:R-:W3:Y:S01]  /*2900*/  FENCE.VIEW.ASYNC.S ;  /* 0x00000000000073c6 */ /* 0x008ee20000000000 */
[----:B------:R-:W-:-:S09]  /*2910*/  UPRMT UR4, URZ, 0x654, UR4 ;  /* 0x00000654ff047896 */ /* 0x000fd20008000004 */
[----:B---3--:R-:W-:Y:S01]  /*2920*/  SYNCS.ARRIVE.TRANS64.RED.A1T0 RZ, [UR4], RZ ;  /* 0x000000ffffff79a7 */ /* 0x008fe20008100404 */
[----:B--2---:R-:W-:-:S13]  /*2930*/  LOP3.LUT P0, RZ, R6, 0x1, RZ, 0xc0, !PT ;  /* 0x0000000106ff7812 */ /* 0x004fda000780c0ff */
[----:B------:R-:W-:Y:S01]  /*2940*/  VOTEU.ANY UP1, P0 ;  /* 0x0000000000ff7886 */ /* 0x000fe20000020100 */
[----:B------:R-:W-:-:S13]  /*2950*/  PLOP3.LUT P0, PT, PT, PT, UP1, 0x80, 0x8 ;  /* 0x000000000008781c */ /* 0x000fda0003f0f018 */
[----:B-1----:R-:W-:Y:S02]  /*2960*/  @P0 MOV R0, R4 ;  /* 0x0000000400000202 */ /* 0x002fe40000000f00 */
[----:B------:R-:W-:Y:S02]  /*2970*/  @P0 LOP3.LUT R4, R5, 0xffff, RZ, 0xc0, !PT ;  /* 0x0000ffff05040812 */ /* 0x000fe400078ec0ff */
[----:B------:R-:W-:Y:S02]  /*2980*/  @P0 R2UR UR6, R0 ;  /* 0x00000000000602ca */ /* 0x000fe400000e0000 */
[----:B------:R-:W-:-:S11]  /*2990*/  @P0 R2UR UR5, R4 ;  /* 0x00000000040502ca */ /* 0x000fd600000e0000 */
[----:B------:R-:W-:Y:S02]  /*29a0*/  @UP1 UMOV UR50, UR6 ;  /* 0x0000000600321c82 */ /* 0x000fe40008000000 */
[----:B------:R-:W-:Y:S01]  /*29b0*/  @UP1 UMOV UR48, UR5 ;  /* 0x0000000500301c82 */ /* 0x000fe20008000000 */
[----:B------:R-:W-:Y:S05]  /*29c0*/  BRA.U !UP0, `(.L_x_38) ;  /* 0x0000000108d47547 */ /* 0x000fea000b800000 */
[----:B------:R-:W1:Y:S01]  /*29d0*/  LDCU.128 UR16, c[0x0][0xc10] ;  /* 0x00018200ff1077ac */ /* 0x000e620008000c00 */
[----:B------:R-:W2:Y:S01]  /*29e0*/  LDCU UR20, c[0x0][0xc20] ;  /* 0x00018400ff1477ac */ /* 0x000ea20008000800 */
[----:B------:R-:W3:Y:S01]  /*29f0*/  LDCU UR13, c[0x0][0xc0c] ;  /* 0x00018180ff0d77ac */ /* 0x000ee20008000800 */
[----:B------:R-:W4:Y:S01]  /*2a00*/  LDCU.64 UR14, c[0x0][0xc28] ;  /* 0x00018500ff0e77ac */ /* 0x000f220008000a00 */
[----:B------:R-:W-:Y:S02]  /*2a10*/  UISETP.NE.AND UP3, UPT, UR39, 0x1, UPT ;  /* 0x000000012700788c */ /* 0x000fe4000bf65270 */
[----:B-1----:R-:W-:Y:S02]  /*2a20*/  UIMAD.WIDE.U32 UR4, UR52, UR19, URZ ;  /* 0x00000013340472a5 */ /* 0x002fe4000f8e00ff */
[----:B------:R-:W-:Y:S02]  /*2a30*/  UIMAD.WIDE.U32 UR6, UR53, UR16, URZ ;  /* 0x00000010350672a5 */ /* 0x000fe4000f8e00ff */
[----:B------:R-:W-:-:S02]  /*2a40*/  UISETP.NE.AND UP0, UPT, UR18, 0x1, UPT ;  /* 0x000000011200788c */ /* 0x000fc4000bf05270 */
[----:B------:R-:W-:Y:S01]  /*2a50*/  UIMAD.WIDE.U32 UR10, UR48, UR19, URZ ;  /* 0x00000013300a72a5 */ /* 0x000fe2000f8e00ff */
[----:B------:R-:W-:Y:S01]  /*2a60*/  UMOV UR4, UR5 ;  /* 0x0000000500047c82 */ /* 0x000fe20008000000 */
[----:B---3--:R-:W-:Y:S02]  /*2a70*/  UISETP.NE.AND UP2, UPT, UR13, 0x1, UPT ;  /* 0x000000010d00788c */ /* 0x008fe4000bf45270 */
[----:B--2---:R-:W-:Y:S02]  /*2a80*/  USHF.R.U32.HI UR5, URZ, UR20, UR4 ;  /* 0x00000014ff057299 */ /* 0x004fe40008011604 */
[----:B------:R-:W-:Y:S01]  /*2a90*/  UIMAD.WIDE.U32 UR8, UR50, UR16, URZ ;  /* 0x00000010320872a5 */ /* 0x000fe2000f8e00ff */
[----:B------:R-:W-:Y:S01]  /*2aa0*/  UMOV UR4, UR7 ;  /* 0x0000000700047c82 */ /* 0x000fe20008000000 */
[----:B------:R-:W-:Y:S02]  /*2ab0*/  USEL UR5, UR52, UR5, !UP0 ;  /* 0x0000000534057287 */ /* 0x000fe4000c000000 */
[----:B------:R-:W-:-:S02]  /*2ac0*/  USHF.R.U32.HI UR4, URZ, UR17, UR4 ;  /* 0x00000011ff047299 */ /* 0x000fc40008011604 */
[----:B----4-:R-:W-:Y:S02]  /*2ad0*/  UIMAD.WIDE.U32 UR6, UR5, UR14, URZ ;  /* 0x0000000e050672a5 */ /* 0x010fe4000f8e00ff */
[----:B------:R-:W-:Y:S01]  /*2ae0*/  USEL UR12, UR53, UR4, !UP2 ;  /* 0x00000004350c7287 */ /* 0x000fe2000d000000 */
[----:B------:R-:W-:Y:S02]  /*2af0*/  UMOV UR8, UR9 ;  /* 0x0000000900087c82 */ /* 0x000fe40008000000 */
[----:B------:R-:W-:Y:S01]  /*2b00*/  UMOV UR4, UR11 ;  /* 0x0000000b00047c82 */ /* 0x000fe20008000000 */
[----:B------:R-:W-:Y:S01]  /*2b10*/  UIMAD.WIDE.U32 UR10, UR12, UR14, URZ ;  /* 0x0000000e0c0a72a5 */ /* 0x000fe2000f8e00ff */
[----:B------:R-:W-:Y:S01]  /*2b20*/  UMOV UR6, UR7 ;  /* 0x0000000700067c82 */ /* 0x000fe20008000000 */
[----:B------:R-:W-:Y:S02]  /*2b30*/  USHF.R.U32.HI UR4, URZ, UR20, UR4 ;  /* 0x00000014ff047299 */ /* 0x000fe40008011604 */
[----:B------:R-:W-:-:S02]  /*2b40*/  @UP3 USHF.R.U32.HI UR5, URZ, UR15, UR6 ;  /* 0x0000000fff053299 */ /* 0x000fc40008011606 */
[----:B------:R-:W-:Y:S01]  /*2b50*/  USHF.R.U32.HI UR17, URZ, UR17, UR8 ;  /* 0x00000011ff117299 */ /* 0x000fe20008011608 */
[----:B------:R-:W-:Y:S01]  /*2b60*/  UMOV UR6, UR11 ;  /* 0x0000000b00067c82 */ /* 0x000fe20008000000 */
[----:B------:R-:W-:Y:S02]  /*2b70*/  USEL UR4, UR48, UR4, !UP0 ;  /* 0x0000000430047287 */ /* 0x000fe4000c000000 */
[----:B------:R-:W-:Y:S02]  /*2b80*/  @UP3 USHF.R.U32.HI UR12, URZ, UR15, UR6 ;  /* 0x0000000fff0c3299 */ /* 0x000fe40008011606 */
[----:B------:R-:W-:Y:S02]  /*2b90*/  UIMAD UR6, UR39, UR5, URZ ;  /* 0x00000005270672a4 */ /* 0x000fe4000f8e02ff */
[----:B------:R-:W-:Y:S02]  /*2ba0*/  USEL UR5, UR50, UR17, !UP2 ;  /* 0x0000001132057287 */ /* 0x000fe4000d000000 */
[----:B------:R-:W-:-:S02]  /*2bb0*/  UIMAD UR8, UR39, UR12, URZ ;  /* 0x0000000c270872a4 */ /* 0x000fc4000f8e02ff */
[----:B------:R-:W-:Y:S02]  /*2bc0*/  UISETP.GE.AND UP0, UPT, UR4, UR6, UPT ;  /* 0x000000060400728c */ /* 0x000fe4000bf06270 */
[----:B------:R-:W-:Y:S02]  /*2bd0*/  UIMAD.WIDE.U32 UR6, UR4, UR14, URZ ;  /* 0x0000000e040672a5 */ /* 0x000fe4000f8e00ff */
[----:B------:R-:W-:Y:S02]  /*2be0*/  UISETP.GE.OR UP0, UPT, UR5, UR8, UP0 ;  /* 0x000000080500728c */ /* 0x000fe40008706670 */
[----:B------:R-:W-:Y:S02]  /*2bf0*/  UIMAD.WIDE.U32 UR8, UR5, UR14, URZ ;  /* 0x0000000e050872a5 */ /* 0x000fe4000f8e00ff */
[----:B------:R-:W-:Y:S01]  /*2c00*/  UIADD3 UR10, UPT, UPT, -UR4, URZ, URZ ;  /* 0x000000ff040a7290 */ /* 0x000fe2000fffe1ff */
[----:B------:R-:W-:Y:S02]  /*2c10*/  UMOV UR6, UR7 ;  /* 0x0000000700067c82 */ /* 0x000fe40008000000 */
[----:B------:R-:W-:-:S02]  /*2c20*/  USHF.R.U32.HI UR6, URZ, UR15, UR6 ;  /* 0x0000000fff067299 */ /* 0x000fc40008011606 */
[----:B------:R-:W-:Y:S02]  /*2c30*/  UIMAD UR10, UR18, UR10, UR48 ;  /* 0x0000000a120a72a4 */ /* 0x000fe4000f8e0230 */
[----:B------:R-:W-:Y:S01]  /*2c40*/  USEL UR6, UR4, UR6, !UP3 ;  /* 0x0000000604067287 */ /* 0x000fe2000d800000 */
[----:B------:R-:W-:Y:S01]  /*2c50*/  @!UP0 UMOV UR7, UR9 ;  /* 0x0000000900078c82 */ /* 0x000fe20008000000 */
[----:B------:R-:W-:Y:S02]  /*2c60*/  UIADD3 UR9, UPT, UPT, -UR5, URZ, URZ ;  /* 0x000000ff05097290 */ /* 0x000fe4000fffe1ff */
[----:B------:R-:W-:Y:S02]  /*2c70*/  @!UP0 USHF.R.U32.HI UR7, URZ, UR15, UR7 ;  /* 0x0000000fff078299 */ /* 0x000fe40008011607 */
[----:B------:R-:W-:Y:S02]  /*2c80*/  UIADD3 UR8, UPT, UPT, -UR6, URZ, URZ ;  /* 0x000000ff06087290 */ /* 0x000fe4000fffe1ff */
[----:B------:R-:W-:-:S02]  /*2c90*/  @!UP0 USEL UR7, UR5, UR7, !UP3 ;  /* 0x0000000705078287 */ /* 0x000fc4000d800000 */
[----:B------:R-:W-:Y:S02]  /*2ca0*/  UIMAD UR8, UR39, UR8, UR4 ;  /* 0x00000008270872a4 */ /* 0x000fe4000f8e0204 */
[----:B------:R-:W-:Y:S02]  /*2cb0*/  @!UP0 UIADD3 UR6, UPT, UPT, UR6, -UR7, URZ ;  /* 0x8000000706068290 */ /* 0x000fe4000fffe0ff */
[----:B------:R-:W-:Y:S02]  /*2cc0*/  @!UP0 UIMAD UR7, UR8, UR12, UR7 ;  /* 0x0000000c080782a4 */ /* 0x000fe4000f8e0207 */
[----:B------:R-:W-:Y:S02]  /*2cd0*/  @!UP0 UIMAD UR4, UR39, UR6, UR5 ;  /* 0x00000006270482a4 */ /* 0x000fe4000f8e0205 */
[----:B------:R-:W-:Y:S02]  /*2ce0*/  UIMAD UR6, UR13, UR9, UR50 ;  /* 0x000000090d0672a4 */ /* 0x000fe4000f8e0232 */
[----:B------:R-:W-:Y:S01]  /*2cf0*/  UIMAD UR48, UR4, UR18, UR10 ;  /* 0x00000012043072a4 */ /* 0x000fe2000f8e020a */
[----:B------:R-:W-:-:S02]  /*2d00*/  @!UP0 UMOV UR5, UR7 ;  /* 0x0000000700058c82 */ /* 0x000fc40008000000 */
[----:B------:R-:W-:-:S12]  /*2d10*/  UIMAD UR50, UR5, UR13, UR6 ;  /* 0x0000000d053272a4 */ /* 0x000fd8000f8e0206 */
.L_x_38:
[----:B------:R-:W1:Y:S02]  /*2d20*/  LDCU UR4, c[0x0][0xc30] ;  /* 0x00018600ff0477ac */ /* 0x000e640008000800 */
[----:B-1----:R-:W-:-:S09]  /*2d30*/  UISETP.NE.AND UP0, UPT, UR4, 0x1, UPT ;  /* 0x000000010400788c */ /* 0x002fd2000bf05270 */
[----:B------:R-:W-:Y:S05]  /*2d40*/  BRA.U UP0, `(.L_x_39) ;  /* 0x0000000100447547 */ /* 0x000fea000b800000 */
[----:B------:R-:W1:Y:S01]  /*2d50*/  LDCU.128 UR8, c[0x0][0xc10] ;  /* 0x00018200ff0877ac */ /* 0x000e620008000c00 */
[----:B------:R-:W2:Y:S01]  /*2d60*/  LDCU UR12, c[0x0][0xc0c] ;  /* 0x00018180ff0c77ac */ /* 0x000ea20008000800 */
[----:B------:R-:W3:Y:S01]  /*2d70*/  LDCU UR13, c[0x0][0xc20] ;  /* 0x00018400ff0d77ac */ /* 0x000ee20008000800 */
[----:B-1----:R-:W-:Y:S02]  /*2d80*/  UIMAD.WIDE.U32 UR6, UR50, UR8, URZ ;  /* 0x00000008320672a5 */ /* 0x002fe4000f8e00ff */
[----:B------:R-:W-:Y:S02]  /*2d90*/  UIMAD.WIDE.U32 UR4, UR48, UR11, URZ ;  /* 0x0000000b300472a5 */ /* 0x000fe4000f8e00ff */
[----:B--2---:R-:W-:Y:S02]  /*2da0*/  UISETP.NE.AND UP2, UPT, UR12, 0x1, UPT ;  /* 0x000000010c00788c */ /* 0x004fe4000bf45270 */
[----:B------:R-:W-:Y:S01]  /*2db0*/  UISETP.NE.AND UP0, UPT, UR10, 0x1, UPT ;  /* 0x000000010a00788c */ /* 0x000fe2000bf05270 */
[----:B------:R-:W-:-:S02]  /*2dc0*/  UMOV UR6, UR7 ;  /* 0x0000000700067c82 */ /* 0x000fc40008000000 */
[----:B------:R-:W-:Y:S01]  /*2dd0*/  UMOV UR4, UR5 ;  /* 0x0000000500047c82 */ /* 0x000fe20008000000 */
[----:B------:R-:W-:Y:S02]  /*2de0*/  USHF.R.U32.HI UR6, URZ, UR9, UR6 ;  /* 0x00000009ff067299 */ /* 0x000fe40008011606 */
[----:B---3--:R-:W-:Y:S02]  /*2df0*/  USHF.R.U32.HI UR4, URZ, UR13, UR4 ;  /* 0x0000000dff047299 */ /* 0x008fe40008011604 */
[----:B------:R-:W-:Y:S02]  /*2e00*/  USEL UR5, UR50, UR6, !UP2 ;  /* 0x0000000632057287 */ /* 0x000fe4000d000000 */
[----:B------:R-:W-:-:S04]  /*2e10*/  USEL UR4, UR48, UR4, !UP0 ;  /* 0x0000000430047287 */ /* 0x000fc8000c000000 */
[----:B------:R-:W-:Y:S02]  /*2e20*/  UIADD3 UR6, UPT, UPT, UR5, -UR4, URZ ;  /* 0x8000000405067290 */ /* 0x000fe4000fffe0ff */
[----:B------:R-:W-:Y:S02]  /*2e30*/  UIADD3 UR4, UPT, UPT, -UR5, UR4, URZ ;  /* 0x0000000405047290 */ /* 0x000fe4000fffe1ff */
[----:B------:R-:W-:Y:S02]  /*2e40*/  UIMAD UR48, UR6, UR10, UR48 ;  /* 0x0000000a063072a4 */ /* 0x000fe4000f8e0230 */
[----:B------:R-:W-:-:S12]  /*2e50*/  UIMAD UR50, UR4, UR12, UR50 ;  /* 0x0000000c043272a4 */ /* 0x000fd8000f8e0232 */
.L_x_39:
[----:B------:R-:W-:Y:S01]  /*2e60*/  R2UR UR5, R48 ;  /* 0x00000000300572ca */ /* 0x000fe200000e0000 */
[----:B------:R-:W-:Y:S01]  /*2e70*/  UMOV UR36, UR42 ;  /* 0x0000002a00247c82 */ /* 0x000fe20008000000 */
[----:B------:R-:W-:Y:S02]  /*2e80*/  R2UR UR4, R47 ;  /* 0x000000002f0472ca */ /* 0x000fe400000e0000 */
[----:B------:R-:W-:Y:S02]  /*2e90*/  PLOP3.LUT P1, PT, PT, PT, PT, 0x80, 0x8 ;  /* 0x000000000008781c */ /* 0x000fe40003f2f070 */
[----:B------:R-:W-:-:S07]  /*2ea0*/  LOP3.LUT R2, R2, 0x1, RZ, 0x3c, !PT ;  /* 0x0000000102027812 */ /* 0x000fce00078e3cff */
[----:B------:R-:W-:Y:S02]  /*2eb0*/  UIADD3 UR44, UPT, UPT, UR50, UR5, URZ ;  /* 0x00000005322c7290 */ /* 0x000fe4000fffe0ff */
[----:B------:R-:W-:Y:S01]  /*2ec0*/  UIADD3 UR19, UPT, UPT, UR48, UR4, URZ ;  /* 0x0000000430137290 */ /* 0x000fe2000fffe0ff */
[----:B------:R-:W-:Y:S11]  /*2ed0*/  BRA.U UP1, `(.L_x_40) ;  /* 0xffffffe901a47547 */ /* 0x000ff6000b83ffff */
[----:B------:R-:W-:Y:S01]  /*2ee0*/  UIADD3 UR30, UPT, UPT, UR30, 0x88, URZ ;  /* 0x000000881e1e7890 */ /* 0x000fe2000fffe0ff */
[----:B------:R-:W-:-:S03]  /*2ef0*/  MOV R2, UR27 ;  /* 0x0000001b00027c02 */ /* 0x000fc60008000f00 */
[----:B------:R-:W-:Y:S01]  /*2f00*/  ULEA UR4, UR31, UR30, 0x3 ;  /* 0x0000001e1f047291 */ /* 0x000fe2000f8e18ff */
[----:B------:R-:W-:-:S08]  /*2f10*/  SHF.L.U32 R2, R2, 0x1f, RZ ;  /* 0x0000001f02027819 */ /* 0x000fd000000006ff */
[----:B------:R-:W1:Y:S02]  /*2f20*/  SYNCS.PHASECHK.TRANS64.TRYWAIT P0, [UR4], R2 ;  /* 0x00000002ff0075a7 */ /* 0x000e640008001104 */
[----:B-1----:R-:W-:Y:S05]  /*2f30*/  @!P0 BRA `(.L_x_41) ;  /* 0x0000005c004c8947 */ /* 0x002fea0003800000 */
.L_x_145:
[----:B------:R-:W-:-:S04]  /*2f40*/  UIADD3 UR4, UPT, UPT, UR31, 0x1, URZ ;  /* 0x000000011f047890 */ /* 0x000fc8000fffe0ff */
[----:B------:R-:W-:-:S04]  /*2f50*/  UISETP.NE.AND UP0, UPT, UR4, 0x11, UPT ;  /* 0x000000110400788c */ /* 0x000fc8000bf05270 */
[----:B------:R-:W-:Y:S02]  /*2f60*/  USEL UR5, URZ, 0x1, UP0 ;  /* 0x00000001ff057887 */ /* 0x000fe40008000000 */
[----:B------:R-:W-:Y:S02]  /*2f70*/  USEL UR4, UR4, URZ, UP0 ;  /* 0x000000ff04047287 */ /* 0x000fe40008000000 */
[----:B------:R-:W-:Y:S02]  /*2f80*/  ULOP3.LUT UR6, UR27, UR5, URZ, 0x3c, !UPT ;  /* 0x000000051b067292 */ /* 0x000fe4000f8e3cff */
[----:B------:R-:W-:-:S04]  /*2f90*/  ULEA UR5, UR4, UR30, 0x3 ;  /* 0x0000001e04057291 */ /* 0x000fc8000f8e18ff */
[----:B-1----:R-:W-:-:S04]  /*2fa0*/  MOV R2, UR6 ;  /* 0x0000000600027c02 */ /* 0x002fc80008000f00 */
[----:B------:R-:W-:-:S04]  /*2fb0*/  SHF.L.U32 R2, R2, 0x1f, RZ ;  /* 0x0000001f02027819 */ /* 0x000fc800000006ff */
[----:B------:R-:W1:Y:S02]  /*2fc0*/  SYNCS.PHASECHK.TRANS64.TRYWAIT P0, [UR5], R2 ;  /* 0x00000002ff0075a7 */ /* 0x000e640008001105 */
[----:B-1----:R-:W-:Y:S05]  /*2fd0*/  @!P0 BRA `(.L_x_42) ;  /* 0x0000005c003c8947 */ /* 0x002fea0003800000 */
.L_x_147:
        /* <DEDUP_REMOVED lines=10> */
.L_x_149:
        /* <DEDUP_REMOVED lines=10> */
.L_x_151:
        /* <DEDUP_REMOVED lines=10> */
.L_x_153:
        /* <DEDUP_REMOVED lines=10> */
.L_x_155:
        /* <DEDUP_REMOVED lines=10> */
.L_x_157:
        /* <DEDUP_REMOVED lines=10> */
.L_x_159:
        /* <DEDUP_REMOVED lines=10> */
.L_x_161:
        /* <DEDUP_REMOVED lines=10> */
.L_x_163:
        /* <DEDUP_REMOVED lines=10> */
.L_x_165:
        /* <DEDUP_REMOVED lines=10> */
.L_x_167:
        /* <DEDUP_REMOVED lines=10> */
.L_x_169:
        /* <DEDUP_REMOVED lines=10> */
.L_x_171:
        /* <DEDUP_REMOVED lines=10> */
.L_x_173:
        /* <DEDUP_REMOVED lines=10> */
.L_x_175:
[----:B------:R-:W-:-:S04]  /*38a0*/  UIADD3 UR4, UPT, UPT, UR4, 0x1, URZ ;  /* 0x0000000104047890 */ /* 0x000fc8000fffe0ff */
[----:B------:R-:W-:-:S04]  /*38b0*/  UISETP.NE.AND UP0, UPT, UR4, 0x11, UPT ;  /* 0x000000110400788c */ /* 0x000fc8000bf05270 */
[----:B------:R-:W-:Y:S02]  /*38c0*/  USEL UR5, URZ, 0x1, UP0 ;  /* 0x00000001ff057887 */ /* 0x000fe40008000000 */
[----:B------:R-:W-:Y:S02]  /*38d0*/  USEL UR4, UR4, URZ, UP0 ;  /* 0x000000ff04047287 */ /* 0x000fe40008000000 */
[----:B------:R-:W-:Y:S02]  /*38e0*/  ULOP3.LUT UR5, UR6, UR5, URZ, 0x3c, !UPT ;  /* 0x0000000506057292 */ /* 0x000fe4000f8e3cff */
[----:B------:R-:W-:-:S04]  /*38f0*/  ULEA UR4, UR4, UR30, 0x3 ;  /* 0x0000001e04047291 */ /* 0x000fc8000f8e18ff */
[----:B-1----:R-:W-:Y:S02]  /*3900*/  IMAD.U32 R2, RZ, RZ, UR5 ;  /* 0x00000005ff027e24 */ /* 0x002fe4000f8e00ff */
[----:B------:R-:W-:-:S03]  /*3910*/  MOV R0, UR4 ;  /* 0x0000000400007c02 */ /* 0x000fc60008000f00 */
[----:B------:R-:W-:-:S07]  /*3920*/  SHF.L.U32 R2, R2, 0x1f, RZ ;  /* 0x0000001f02027819 */ /* 0x000fce00000006ff */
.L_x_57:
[----:B-1----:R1:W2:Y:S02]  /*3930*/  SYNCS.PHASECHK.TRANS64.TRYWAIT P0, [R0+URZ], R2 ;  /* 0x00000002000075a7 */ /* 0x0022a400080011ff */
[----:B--2---:R-:W-:Y:S05]  /*3940*/  @!P0 NANOSLEEP.SYNCS 0x989680 ;  /* 0x009896800000895d */ /* 0x004fea0003900000 */
[----:B------:R-:W2:Y:S02]  /*3950*/  @!P0 SYNCS.PHASECHK.TRANS64 P0, [R0+URZ], R2 ;  /* 0x00000002000085a7 */ /* 0x000ea400080010ff */
[----:B--2---:R-:W-:Y:S05]  /*3960*/  @P0 EXIT ;  /* 0x000000000000094d */ /* 0x004fea0003800000 */
[----:B------:R-:W-:Y:S05]  /*3970*/  BRA `(.L_x_57) ;  /* 0xfffffffc00ec7947 */ /* 0x000fea000383ffff */
.L_x_22:
[----:B------:R-:W2:Y:S02]  /*3980*/  S2UR UR4, SR_CgaCtaId ;  /* 0x00000000000479c3 */ /* 0x000ea40000008800 */
[----:B--2---:R-:W-:-:S04]  /*3990*/  UISETP.NE.AND UP0, UPT, UR4, URZ, UPT ;  /* 0x000000ff0400728c */ /* 0x004fc8000bf05270 */
[----:B------:R-:W-:-:S09]  /*39a0*/  UISETP.NE.OR UP0, UPT, UR18, 0x1, UP0 ;  /* 0x000000011200788c */ /* 0x000fd20008705670 */
[----:B------:R-:W-:Y:S05]  /*39b0*/  BRA.U UP0, `(.L_x_58) ;  /* 0x0000000100b47547 */ /* 0x000fea000b800000 */
[----:B------:R-:W2:Y:S01]  /*39c0*/  S2UR UR5, SR_CgaCtaId ;  /* 0x00000000000579c3 */ /* 0x000ea20000008800 */
[----:B------:R-:W-:Y:S01]  /*39d0*/  UMOV UR4, 0x400 ;  /* 0x0000040000047882 */ /* 0x000fe20000000000 */
[----:B------:R-:W-:Y:S01]  /*39e0*/  HFMA2 R2, -RZ, RZ, 0, 5.9604644775390625e-08 ;  /* 0x00000001ff027431 */ /* 0x000fe200000001ff */
[----:B------:R-:W-:Y:S01]  /*39f0*/  ISETP.GE.U32.AND P0, PT, R3, 0x2, PT ;  /* 0x000000020300780c */ /* 0x000fe20003f06070 */
[----:B------:R-:W-:Y:S01]  /*3a00*/  IMAD.MOV.U32 R8, RZ, RZ, RZ ;  /* 0x000000ffff087224 */ /* 0x000fe200078e00ff */
[----:B--2---:R-:W-:-:S04]  /*3a10*/  ULEA UR4, UR5, UR4, 0x18 ;  /* 0x0000000405047291 */ /* 0x004fc8000f8ec0ff */
[----:B------:R-:W-:Y:S02]  /*3a20*/  UIADD3 UR5, UPT, UPT, UR4, 0x158, URZ ;  /* 0x0000015804057890 */ /* 0x000fe4000fffe0ff */
[----:B------:R-:W-:Y:S02]  /*3a30*/  UIADD3 UR8, UPT, UPT, UR4, 0x150, URZ ;  /* 0x0000015004087890 */ /* 0x000fe4000fffe0ff */
[----:B------:R-:W-:-:S12]  /*3a40*/  UPRMT UR5, URZ, 0x654, UR5 ;  /* 0x00000654ff057896 */ /* 0x000fd80008000005 */
.L_x_61:
[----:B------:R-:W-:Y:S01]  /*3a50*/  SHF.L.U32 R6, R2, 0x1f, RZ ;  /* 0x0000001f02067819 */ /* 0x000fe200000006ff */
[----:B------:R-:W-:Y:S02]  /*3a60*/  IMAD.U32 R4, RZ, RZ, UR8 ;  /* 0x00000008ff047e24 */ /* 0x000fe4000f8e00ff */
[----:B------:R-:W-:Y:S01]  /*3a70*/  @!P0 IMAD.MOV.U32 R5, RZ, RZ, 0x10 ;  /* 0x00000010ff058424 */ /* 0x000fe200078e00ff */
[----:B------:R-:W2:Y:S02]  /*3a80*/  SYNCS.PHASECHK.TRANS64.TRYWAIT P1, [UR4+0x158], R6 ;  /* 0x00015806ff0075a7 */ /* 0x000ea40008021104 */
[----:B------:R-:W-:-:S04]  /*3a90*/  PRMT R4, R3, 0x654, R4 ;  /* 0x0000065403047816 */ /* 0x000fc80000000004 */
[----:B------:R-:W-:Y:S01]  /*3aa0*/  SEL R0, R4, R0, !P0 ;  /* 0x0000000004007207 */ /* 0x000fe20004000000 */
[----:B--2---:R-:W-:Y:S06]  /*3ab0*/  @!P1 BRA `(.L_x_59) ;  /* 0x0000005400ec9947 */ /* 0x004fec0003800000 */
.L_x_177:
[----:B------:R-:W-:Y:S01]  /*3ac0*/  UIADD3 UR6, UPT, UPT, UR4, 0x190, URZ ;  /* 0x0000019004067890 */ /* 0x000fe2000fffe0ff */
[----:B------:R3:W-:Y:S01]  /*3ad0*/  @!P0 SYNCS.ARRIVE.TRANS64.RED RZ, [R0+URZ], R5 ;  /* 0x0000000500ff89a7 */ /* 0x0007e200080004ff */
[----:B------:R-:W-:Y:S01]  /*3ae0*/  UIADD3 UR7, UPT, UPT, UR4, 0x150, URZ ;  /* 0x0000015004077890 */ /* 0x000fe2000fffe0ff */
[----:B------:R-:W-:-:S08]  /*3af0*/  LOP3.LUT R2, R2, 0x1, RZ, 0x3c, !PT ;  /* 0x0000000102027812 */ /* 0x000fd000078e3cff */
[----:B------:R-:W-:Y:S06]  /*3b00*/  UGETNEXTWORKID.BROADCAST [UR6], [UR7] ;  /* 0x00000000060073ca */ /* 0x000fec0008000100 */
[----:B---3--:R-:W-:-:S04]  /*3b10*/  SHF.L.U32 R5, R8, 0x1f, RZ ;  /* 0x0000001f08057819 */ /* 0x008fc800000006ff */
[----:B------:R-:W3:Y:S02]  /*3b20*/  SYNCS.PHASECHK.TRANS64.TRYWAIT P1, [UR4+0x150], R5 ;  /* 0x00015005ff0075a7 */ /* 0x000ee40008021104 */
[----:B---3--:R-:W-:Y:S05]  /*3b30*/  @!P1 BRA `(.L_x_60) ;  /* 0x0000005400e49947 */ /* 0x008fea0003800000 */
.L_x_179:
[----:B--2---:R-:W2:Y:S01]  /*3b40*/  LDS.128 R4, [UR4+0x190] ;  /* 0x00019004ff047984 */ /* 0x004ea20008000c00 */
[----:B------:R-:W-:Y:S01]  /*3b50*/  LOP3.LUT R8, R8, 0x1, RZ, 0x3c, !PT ;  /* 0x0000000108087812 */ /* 0x000fe200078e3cff */
[----:B------:R-:W-:Y:S01]  /*3b60*/  @!PT LDS RZ, [RZ] ;  /* 0x00000000fffff984 */ /* 0x000fe20000000800 */
[----:B------:R-:W-:Y:S01]  /*3b70*/  @!PT LDS RZ, [RZ] ;  /* 0x00000000fffff984 */ /* 0x000fe20000000800 */
[----:B------:R-:W-:Y:S01]  /*3b80*/  @!PT LDS RZ, [RZ] ;  /* 0x00000000fffff984 */ /* 0x000fe20000000800 */
[----:B------:R-:W-:Y:S01]  /*3b90*/  @!PT LDS RZ, [RZ] ;  /* 0x00000000fffff984 */ /* 0x000fe20000000800 */
[----:B------:R3:W-:Y:S06]  /*3ba0*/  MEMBAR.ALL.CTA ;  /* 0x0000000000007992 */ /* 0x0007ec0000008000 */
[----:B---3--:R-:W3:Y:S02]  /*3bb0*/  FENCE.VIEW.ASYNC.S ;  /* 0x00000000000073c6 */ /* 0x008ee40000000000 */
[----:B---3--:R-:W-:Y:S01]  /*3bc0*/  SYNCS.ARRIVE.TRANS64.RED.A1T0 RZ, [UR5], RZ ;  /* 0x000000ffffff79a7 */ /* 0x008fe20008100405 */
[----:B--2---:R-:W-:-:S13]  /*3bd0*/  LOP3.LUT P1, RZ, R6, 0x1, RZ, 0xc0, !PT ;  /* 0x0000000106ff7812 */ /* 0x004fda000782c0ff */
[----:B------:R-:W-:Y:S05]  /*3be0*/  @P1 BRA `(.L_x_61) ;  /* 0xfffffffc00981947 */ /* 0x000fea000383ffff */
[----:B------:R-:W-:-:S04]  /*3bf0*/  SHF.L.U32 R0, R2, 0x1f, RZ ;  /* 0x0000001f02007819 */ /* 0x000fc800000006ff */
[----:B------:R-:W2:Y:S02]  /*3c00*/  SYNCS.PHASECHK.TRANS64 P0, [UR4+0x158], R0 ;  /* 0x00015800ff0075a7 */ /* 0x000ea40008001004 */
[----:B-12---:R-:W-:Y:S05]  /*3c10*/  @P0 EXIT ;  /* 0x000000000000094d */ /* 0x006fea0003800000 */
[----:B------:R-:W-:-:S07]  /*3c20*/  MOV R0, UR4 ;  /* 0x0000000400007c02 */ /* 0x000fce0008000f00 */
.L_x_62:
[----:B-1----:R-:W-:-:S04]  /*3c30*/  SHF.L.U32 R3, R2, 0x1f, RZ ;  /* 0x0000001f02037819 */ /* 0x002fc800000006ff */
[----:B------:R1:W2:Y:S03]  /*3c40*/  SYNCS.PHASECHK.TRANS64.TRYWAIT P0, [R0+URZ+0x158], R3 ;  /* 0x00015803000075a7 */ /* 0x0002a600080011ff */
[----:B--2---:R-:W-:Y:S05]  /*3c50*/  @!P0 NANOSLEEP.SYNCS 0x989680 ;  /* 0x009896800000895d */ /* 0x004fea0003900000 */
[----:B------:R-:W2:Y:S02]  /*3c60*/  @!P0 SYNCS.PHASECHK.TRANS64 P0, [R0+URZ+0x158], R3 ;  /* 0x00015803000085a7 */ /* 0x000ea400080010ff */
[----:B--2---:R-:W-:Y:S05]  /*3c70*/  @P0 EXIT ;  /* 0x000000000000094d */ /* 0x004fea0003800000 */
[----:B------:R-:W-:Y:S05]  /*3c80*/  BRA `(.L_x_62) ;  /* 0xfffffffc00e87947 */ /* 0x000fea000383ffff */
.L_x_58:
[----:B------:R-:W-:Y:S05]  /*3c90*/  BRA.U UP4, `(.L_x_63) ;  /* 0x0000001104a87547 */ /* 0x000fea000b800000 */
[----:B------:R-:W2:Y:S01]  /*3ca0*/  S2UR UR4, SR_CgaCtaId ;  /* 0x00000000000479c3 */ /* 0x000ea20000008800 */
[----:B------:R-:W-:Y:S01]  /*3cb0*/  UMOV UR5, 0x40 ;  /* 0x0000004000057882 */ /* 0x000fe20000000000 */
[----:B------:R-:W-:Y:S01]  /*3cc0*/  NOP ;  /* 0x0000000000007918 */ /* 0x000fe20000000000 */
[----:B------:R-:W-:Y:S01]  /*3cd0*/  UMOV UR6, 0x400 ;  /* 0x0000040000067882 */ /* 0x000fe20000000000 */
[----:B--2---:R-:W-:Y:S02]  /*3ce0*/  ULEA UR5, UR4, UR5, 0x18 ;  /* 0x0000000504057291 */ /* 0x004fe4000f8ec0ff */
[----:B------:R-:W-:-:S07]  /*3cf0*/  ULEA UR6, UR4, UR6, 0x18 ;  /* 0x0000000604067291 */ /* 0x000fce000f8ec0ff */
[----:B------:R-:W2:Y:S02]  /*3d00*/  LDS.U8 R3, [UR5+0x1c] ;  /* 0x00001c05ff037984 */ /* 0x000ea40008000000 */
[----:B--2---:R-:W-:-:S13]  /*3d10*/  ISETP.NE.AND P0, PT, R3, RZ, PT ;  /* 0x000000ff0300720c */ /* 0x004fda0003f05270 */
[----:B------:R-:W-:Y:S05]  /*3d20*/  @P0 BRA `(.L_x_64) ;  /* 0x0000000400080947 */ /* 0x000fea0003800000 */
[----:B------:R-:W-:Y:S02]  /*3d30*/  UISETP.NE.U32.AND UP1, UPT, UR38, 0x1, UPT ;  /* 0x000000012600788c */ /* 0x000fe4000bf25070 */
[----:B------:R-:W-:-:S07]  /*3d40*/  UIADD3 UR7, UPT, UPT, UR5, 0x8, URZ ;  /* 0x0000000805077890 */ /* 0x000fce000fffe0ff */
[----:B------:R-:W-:Y:S05]  /*3d50*/  BRA.U !UP1, `(.L_x_65) ;  /* 0x00000001099c7547 */ /* 0x000fea000b800000 */
[----:B------:R-:W-:Y:S01]  /*3d60*/  ELECT P0, URZ, PT ;  /* 0x0000000000ff782f */ /* 0x000fe20003800000 */
[----:B------:R-:W-:-:S12]  /*3d70*/  BSSY B0, `(.L_x_65) ;  /* 0x0000025000007945 */ /* 0x000fd80003800000 */
[----:B------:R-:W-:Y:S05]  /*3d80*/  @!P0 BRA `(.L_x_66) ;  /* 0x00000000008c8947 */ /* 0x000fea0003800000 */
[----:B------:R-:W-:-:S05]  /*3d90*/  UMOV UR4, 0x10 ;  /* 0x0000001000047882 */ /* 0x000fca0000000000 */
[----:B------:R-:W-:Y:S04]  /*3da0*/  DEPBAR.LE SB2, 0x36 ;  /* 0x0000ad800000791a */ /* 0x000fe80000000000 */
[----:B------:R-:W2:Y:S02]  /*3db0*/  UTCATOMSWS.2CTA.FIND_AND_SET.ALIGN UP0, UR4, UR4 ;  /* 0x00000004000475e3 */ /* 0x000ea40008200800 */
[----:B--2---:R-:W-:Y:S01]  /*3dc0*/  MOV R10, UR4 ;  /* 0x00000004000a7c02 */ /* 0x004fe20008000f00 */
[----:B------:R-:W-:Y:S06]  /*3dd0*/  BRA.U UP0, `(.L_x_67) ;  /* 0x0000000100187547 */ /* 0x000fec000b800000 */
.L_x_68:
[----:B------:R-:W-:Y:S05]  /*3de0*/  NANOSLEEP 0x64 ;  /* 0x000000640000795d */ /* 0x000fea0003800000 */
[----:B------:R-:W-:-:S05]  /*3df0*/  UMOV UR4, 0x10 ;  /* 0x0000001000047882 */ /* 0x000fca0000000000 */
[----:B------:R-:W-:Y:S04]  /*3e00*/  DEPBAR.LE SB2, 0x36 ;  /* 0x0000ad800000791a */ /* 0x000fe80000000000 */
[----:B------:R-:W2:Y:S02]  /*3e10*/  UTCATOMSWS.2CTA.FIND_AND_SET.ALIGN UP0, UR4, UR4 ;  /* 0x00000004000475e3 */ /* 0x000ea40008200800 */
[----:B--2---:R-:W-:Y:S01]  /*3e20*/  MOV R10, UR4 ;  /* 0x00000004000a7c02 */ /* 0x004fe20008000f00 */
[----:B------:R-:W-:Y:S05]  /*3e30*/  BRA.U !UP0, `(.L_x_68) ;  /* 0xfffffffd08e87547 */ /* 0x000fea000b83ffff */
.L_x_67:
[----:B------:R-:W2:Y:S01]  /*3e40*/  LDS R6, [UR5+0x10] ;  /* 0x00001005ff067984 */ /* 0x000ea20008000800 */
[----:B------:R-:W-:Y:S01]  /*3e50*/  IMAD.U32 R3, RZ, RZ, UR6 ;  /* 0x00000006ff037e24 */ /* 0x000fe2000f8e00ff */
[----:B------:R-:W-:-:S03]  /*3e60*/  MOV R4, UR37 ;  /* 0x0000002500047c02 */ /* 0x000fc60008000f00 */
[----:B------:R-:W-:Y:S01]  /*3e70*/  VIADD R3, R3, 0x1a0 ;  /* 0x000001a003037836 */ /* 0x000fe20000000000 */
[----:B--2---:R-:W-:-:S04]  /*3e80*/  SHF.L.U32 R6, R6, 0x1f, RZ ;  /* 0x0000001f06067819 */ /* 0x004fc800000006ff */
[----:B------:R-:W2:Y:S02]  /*3e90*/  SYNCS.PHASECHK.TRANS64.TRYWAIT P0, [UR5+0x8], R6 ;  /* 0x00000806ff0075a7 */ /* 0x000ea40008001105 */
[----:B--2---:R-:W-:Y:S05]  /*3ea0*/  @P0 BRA `(.L_x_69) ;  /* 0x0000000000080947 */ /* 0x004fea0003800000 */
[----:B------:R-:W2:Y:S02]  /*3eb0*/  SYNCS.PHASECHK.TRANS64.TRYWAIT P0, [UR5+0x8], R6 ;  /* 0x00000806ff0075a7 */ /* 0x000ea40008001105 */
[----:B--2---:R-:W-:Y:S05]  /*3ec0*/  @!P0 BRA `(.L_x_70) ;  /* 0x0000005400188947 */ /* 0x004fea0003800000 */
.L_x_69:
[----:B------:R-:W-:Y:S01]  /*3ed0*/  PRMT R4, R4, 0x654, R3 ;  /* 0x0000065404047816 */ /* 0x000fe20000000003 */
[----:B------:R-:W-:Y:S01]  /*3ee0*/  HFMA2 R3, -RZ, RZ, 0, 5.9604644775390625e-08 ;  /* 0x00000001ff037431 */ /* 0x000fe200000001ff */
[----:B------:R-:W-:Y:S01]  /*3ef0*/  UPRMT UR4, UR37, 0x654, UR7 ;  /* 0x0000065425047896 */ /* 0x000fe20008000007 */
[----:B------:R-:W-:Y:S02]  /*3f00*/  IMAD.MOV.U32 R8, RZ, RZ, 0xffff ;  /* 0x0000ffffff087424 */ /* 0x000fe400078e00ff */
[----:B--2---:R-:W-:Y:S02]  /*3f10*/  IMAD.MOV.U32 R6, RZ, RZ, 0x4 ;  /* 0x00000004ff067424 */ /* 0x004fe400078e00ff */
[----:B------:R-:W-:Y:S01]  /*3f20*/  IMAD.SHL.U32 R9, R10, 0x20, RZ ;  /* 0x000000200a097824 */ /* 0x000fe200078e00ff */
[----:B------:R-:W-:Y:S02]  /*3f30*/  MOV R5, UR4 ;  /* 0x0000000400057c02 */ /* 0x000fe40008000f00 */
[-C--:B------:R-:W-:Y:S01]  /*3f40*/  SHF.L.U32 R8, R8, R10.reuse, RZ ;  /* 0x0000000a08087219 */ /* 0x080fe200000006ff */
[----:B------:R2:W-:Y:S01]  /*3f50*/  SYNCS.ARRIVE.TRANS64.RED RZ, [UR4], R6 ;  /* 0x00000006ffff79a7 */ /* 0x0005e20008000404 */
[----:B------:R-:W-:Y:S01]  /*3f60*/  SHF.L.U32 R7, R3, R10, RZ ;  /* 0x0000000a03077219 */ /* 0x000fe200000006ff */
[----:B------:R2:W-:Y:S04]  /*3f70*/  STS [UR6+0x1a0], R9 ;  /* 0x0001a009ff007988 */ /* 0x0005e80008000806 */
[----:B------:R2:W-:Y:S04]  /*3f80*/  STAS [R4.64], R10 ;  /* 0x0000000a04007dbd */ /* 0x0005e8000c0008ff */
[----:B------:R2:W-:Y:S04]  /*3f90*/  ATOMS.OR RZ, [UR5+0x14], R8 ;  /* 0x00001408ffff798c */ /* 0x0005e8000b000005 */
[----:B------:R2:W-:Y:S04]  /*3fa0*/  ATOMS.OR RZ, [UR5+0x18], R7 ;  /* 0x00001807ffff798c */ /* 0x0005e8000b000005 */
[----:B------:R2:W-:Y:S02]  /*3fb0*/  ATOMS.XOR RZ, [UR5+0x10], R3 ;  /* 0x00001003ffff798c */ /* 0x0005e4000b800005 */
.L_x_66:
[----:B-1----:R-:W-:Y:S05]  /*3fc0*/  BSYNC B0 ;  /* 0x0000000000007941 */ /* 0x002fea0003800000 */
.L_x_65:
[----:B------:R-:W-:Y:S05]  /*3fd0*/  BRA.U UP1, `(.L_x_71) ;  /* 0x00000001016c7547 */ /* 0x000fea000b800000 */
[----:B------:R-:W-:-:S03]  /*3fe0*/  UMOV UR4, 0xffffffff ;  /* 0xffffffff00047882 */ /* 0x000fc60000000000 */
[----:B------:R-:W-:Y:S05]  /*3ff0*/  BRA.DIV UR4, `(.L_x_72) ;  /* 0x0000005204e47947 */ /* 0x000fea000b800000 */
[----:B------:R-:W-:-:S13]  /*4000*/  ELECT P6, URZ, PT ;  /* 0x0000000000ff782f */ /* 0x000fda00038c0000 */
.L_x_182:
[----:B------:R-:W-:Y:S05]  /*4010*/  @!P6 BRA `(.L_x_71) ;  /* 0x00000000005ce947 */ /* 0x000fea0003800000 */
[----:B--2---:R-:W2:Y:S02]  /*4020*/  LDS R4, [UR5+0x10] ;  /* 0x00001005ff047984 */ /* 0x004ea40008000800 */
[----:B--2---:R-:W-:-:S04]  /*4030*/  SHF.L.U32 R4, R4, 0x1f, RZ ;  /* 0x0000001f04047819 */ /* 0x004fc800000006ff */
[----:B------:R-:W2:Y:S02]  /*4040*/  SYNCS.PHASECHK.TRANS64.TRYWAIT P0, [UR5+0x8], R4 ;  /* 0x00000804ff0075a7 */ /* 0x000ea40008001105 */
[----:B--2---:R-:W-:Y:S05]  /*4050*/  @P0 BRA `(.L_x_73) ;  /* 0x0000000000080947 */ /* 0x004fea0003800000 */
[----:B------:R-:W2:Y:S02]  /*4060*/  SYNCS.PHASECHK.TRANS64.TRYWAIT P0, [UR5+0x8], R4 ;  /* 0x00000804ff0075a7 */ /* 0x000ea40008001105 */
[----:B--2---:R-:W-:Y:S05]  /*4070*/  @!P0 BRA `(.L_x_74) ;  /* 0x0000005000e48947 */ /* 0x004fea0003800000 */
.L_x_73:
[----:B------:R-:W3:Y:S01]  /*4080*/  LDS R6, [UR6+0x1a0] ;  /* 0x0001a006ff067984 */ /* 0x000ee20008000800 */
[----:B--2---:R-:W-:Y:S02]  /*4090*/  HFMA2 R3, -RZ, RZ, 0, 5.9604644775390625e-08 ;  /* 0x00000001ff037431 */ /* 0x004fe400000001ff */
[----:B------:R-:W-:Y:S01]  /*40a0*/  IMAD.MOV.U32 R4, RZ, RZ, 0xffff ;  /* 0x0000ffffff047424 */ /* 0x000fe200078e00ff */
[----:B------:R-:W-:Y:S01]  /*40b0*/  UPRMT UR4, UR37, 0x654, UR7 ;  /* 0x0000065425047896 */ /* 0x000fe20008000007 */
[----:B---3--:R-:W-:-:S03]  /*40c0*/  IMAD.SHL.U32 R5, R6, 0x20, RZ ;  /* 0x0000002006057824 */ /* 0x008fc600078e00ff */
[-C--:B------:R-:W-:Y:S02]  /*40d0*/  SHF.L.U32 R4, R4, R6.reuse, RZ ;  /* 0x0000000604047219 */ /* 0x080fe400000006ff */
[----:B------:R-:W-:Y:S01]  /*40e0*/  SHF.L.U32 R6, R3, R6, RZ ;  /* 0x0000000603067219 */ /* 0x000fe200000006ff */
[----:B------:R3:W-:Y:S04]  /*40f0*/  STS [UR6+0x1a0], R5 ;  /* 0x0001a005ff007988 */ /* 0x0007e80008000806 */
[----:B------:R3:W-:Y:S04]  /*4100*/  ATOMS.OR RZ, [UR5+0x14], R4 ;  /* 0x00001404ffff798c */ /* 0x0007e8000b000005 */
[----:B------:R3:W-:Y:S01]  /*4110*/  ATOMS.OR RZ, [UR5+0x18], R6 ;  /* 0x00001806ffff798c */ /* 0x0007e2000b000005 */
[----:B------:R-:W-:Y:S03]  /*4120*/  SYNCS.ARRIVE.TRANS64.RED.A1T0 RZ, [UR4], RZ ;  /* 0x000000ffffff79a7 */ /* 0x000fe60008100404 */
[----:B------:R3:W-:Y:S01]  /*4130*/  ATOMS.XOR RZ, [UR5+0x10], R3 ;  /* 0x00001003ffff798c */ /* 0x0007e2000b800005 */
[----:B------:R-:W-:Y:S05]  /*4140*/  BRA `(.L_x_71) ;  /* 0x0000000000107947 */ /* 0x000fea0003800000 */
.L_x_64:
[----:B------:R-:W-:Y:S02]  /*4150*/  MOV R3, 0xffffffff ;  /* 0xffffffff00037802 */ /* 0x000fe40000000f00 */
[----:B------:R-:W-:-:S03]  /*4160*/  MOV R4, 0x4190 ;  /* 0x0000419000047802 */ /* 0x000fc60000000f00 */
[----:B------:R2:W-:Y:S04]  /*4170*/  STS [UR6+0x1a0], R3 ;  /* 0x0001a003ff007988 */ /* 0x0005e80008000806 */
[----:B-12--5:R-:W-:Y:S05]  /*4180*/  CALL.REL.NOINC `($__internal_1_$__cuda_sm10x_tcgen05_guardrail_trap_phase_invalid_during_alloc) ;  /* 0x0000005800207944 */ /* 0x026fea0003c00000 */
.L_x_71:
[----:B------:R-:W-:Y:S05]  /*4190*/  WARPSYNC.ALL ;  /* 0x0000000000007948 */ /* 0x000fea0003800000 */
[----:B------:R-:W4:Y:S01]  /*41a0*/  S2UR UR20, SR_CgaCtaId ;  /* 0x00000000001479c3 */ /* 0x000f220000008800 */
[----:B------:R-:W-:Y:S01]  /*41b0*/  UMOV UR4, 0x400 ;  /* 0x0000040000047882 */ /* 0x000fe20000000000 */
[----:B------:R-:W-:-:S06]  /*41c0*/  NOP ;  /* 0x0000000000007918 */ /* 0x000fcc0000000000 */
[----:B------:R-:W-:Y:S06]  /*41d0*/  BAR.ARV 0x6, 0xa0 ;  /* 0x0182800000007b1d */ /* 0x000fec0000002000 */
[----:B------:R-:W1:Y:S01]  /*41e0*/  LDCU.64 UR6, c[0x0][0x388] ;  /* 0x00007100ff0677ac */ /* 0x000e620008000a00 */
[----:B------:R-:W-:Y:S01]  /*41f0*/  LOP3.LUT R2, R2, 0xffff, RZ, 0xc0, !PT ;  /* 0x0000ffff02027812 */ /* 0x000fe200078ec0ff */
[----:B--2---:R-:W-:Y:S01]  /*4200*/  IMAD.MOV.U32 R8, RZ, RZ, 0x1 ;  /* 0x00000001ff087424 */ /* 0x004fe200078e00ff */
[----:B------:R-:W-:Y:S01]  /*4210*/  LOP3.LUT R0, R0, 0xffff, RZ, 0xc0, !PT ;  /* 0x0000ffff00007812 */ /* 0x000fe200078ec0ff */
[----:B------:R-:W2:Y:S01]  /*4220*/  LDCU.64 UR8, c[0x0][0x390] ;  /* 0x00007200ff0877ac */ /* 0x000ea20008000a00 */
[----:B------:R-:W-:Y:S01]  /*4230*/  R2UR UR21, R2 ;  /* 0x00000000021572ca */ /* 0x000fe200000e0000 */
[----:B------:R-:W-:Y:S01]  /*4240*/  IMAD.MOV.U32 R2, RZ, RZ, RZ ;  /* 0x000000ffff027224 */ /* 0x000fe200078e00ff */
[----:B------:R-:W-:Y:S01]  /*4250*/  R2UR UR35, R0 ;  /* 0x00000000002372ca */ /* 0x000fe200000e0000 */
[----:B------:R-:W-:Y:S01]  /*4260*/  IMAD.MOV.U32 R0, RZ, RZ, RZ ;  /* 0x000000ffff007224 */ /* 0x000fe200078e00ff */
[----:B------:R-:W-:Y:S01]  /*4270*/  UMOV UR24, URZ ;  /* 0x000000ff00187c82 */ /* 0x000fe20008000000 */
[----:B----4-:R-:W-:Y:S01]  /*4280*/  ULEA UR20, UR20, UR4, 0x18 ;  /* 0x0000000414147291 */ /* 0x010fe2000f8ec0ff */
[----:B------:R-:W-:Y:S01]  /*4290*/  UMOV UR19, URZ ;  /* 0x000000ff00137c82 */ /* 0x000fe20008000000 */
[----:B------:R-:W-:-:S02]  /*42a0*/  UISETP.NE.AND UP3, UPT, UR38, URZ, UPT ;  /* 0x000000ff2600728c */ /* 0x000fc4000bf65270 */
[----:B------:R-:W-:Y:S01]  /*42b0*/  UIADD3 UR34, UPT, UPT, UR20, 0x158, URZ ;  /* 0x0000015814227890 */ /* 0x000fe2000fffe0ff */
[----:B------:R-:W-:Y:S01]  /*42c0*/  UMOV UR32, 0x0 ;  /* 0x0000000000207882 */ /* 0x000fe20000000000 */
[----:B-1----:R-:W-:-:S03]  /*42d0*/  UIADD3 UR4, UPT, UPT, UR6, 0x3f, URZ ;  /* 0x0000003f06047890 */ /* 0x002fc6000fffe0ff */
[----:B---3--:R-:W1:Y:S01]  /*42e0*/  LDS R3, [UR20+0x1a0] ;  /* 0x0001a014ff037984 */ /* 0x008e620008000800 */
[----:B------:R-:W-:Y:S01]  /*42f0*/  UMOV UR33, 0x8100490 ;  /* 0x0810049000217882 */ /* 0x000fe20000000000 */
[----:B------:R-:W-:Y:S02]  /*4300*/  UPRMT UR34, URZ, 0x654, UR34 ;  /* 0x00000654ff227896 */ /* 0x000fe40008000022 */
[----:B------:R-:W-:Y:S01]  /*4310*/  USHF.R.S32.HI UR5, URZ, 0x1f, UR4 ;  /* 0x0000001fff057899 */ /* 0x000fe20008011404 */
[----:B------:R-:W-:Y:S01]  /*4320*/  UMOV UR30, 0x0 ;  /* 0x00000000001e7882 */ /* 0x000fe20000000000 */
[----:B------:R-:W-:Y:S02]  /*4330*/  UMOV UR31, 0x8100490 ;  /* 0x08100490001f7882 */ /* 0x000fe40000000000 */
[----:B------:R-:W-:Y:S02]  /*4340*/  ULEA.HI UR4, UR5, UR4, URZ, 0x6 ;  /* 0x0000000405047291 */ /* 0x000fe4000f8f30ff */
[----:B------:R-:W-:-:S02]  /*4350*/  UIADD3 UR5, UPT, UPT, UR20, 0x3300, URZ ;  /* 0x0000330014057890 */ /* 0x000fc4000fffe0ff */
[----:B------:R-:W-:Y:S02]  /*4360*/  USHF.R.S32.HI UR4, URZ, 0x6, UR4 ;  /* 0x00000006ff047899 */ /* 0x000fe40008011404 */
[----:B------:R-:W-:Y:S02]  /*4370*/  USHF.R.U32.HI UR5, URZ, 0x4, UR5 ;  /* 0x00000004ff057899 */ /* 0x000fe40008011605 */
[----:B------:R-:W-:Y:S02]  /*4380*/  UIMAD UR4, UR4, UR7, URZ ;  /* 0x00000007040472a4 */ /* 0x000fe4000f8e02ff */
[----:B------:R-:W-:Y:S02]  /*4390*/  ULOP3.LUT UR5, UR5, 0x3fff, URZ, 0xc0, !UPT ;  /* 0x00003fff05057892 */ /* 0x000fe4000f8ec0ff */
[----:B--2---:R-:W-:Y:S02]  /*43a0*/  UIMAD UR4, UR4, UR8, URZ ;  /* 0x00000008040472a4 */ /* 0x004fe4000f8e02ff */
[----:B------:R-:W-:-:S02]  /*43b0*/  ULOP3.LUT UR22, UR5, 0x10000, URZ, 0xfc, !UPT ;  /* 0x0001000005167892 */ /* 0x000fc4000f8efcff */
[----:B------:R-:W-:Y:S02]  /*43c0*/  UIMAD UR9, UR4, UR9, URZ ;  /* 0x00000009040972a4 */ /* 0x000fe4000f8e02ff */
[----:B------:R-:W-:Y:S02]  /*43d0*/  UIADD3 UR4, UPT, UPT, UR20, 0x25300, URZ ;  /* 0x0002530014047890 */ /* 0x000fe4000fffe0ff */
[----:B------:R-:W-:Y:S02]  /*43e0*/  UIADD3 UR36, UPT, UPT, UR9, -0x1, URZ ;  /* 0xffffffff09247890 */ /* 0x000fe4000fffe0ff */
[----:B------:R-:W-:Y:S02]  /*43f0*/  USHF.R.U32.HI UR4, URZ, 0x4, UR4 ;  /* 0x00000004ff047899 */ /* 0x000fe40008011604 */
[----:B------:R-:W-:Y:S02]  /*4400*/  UISETP.GE.AND UP4, UPT, UR9, 0x1, UPT ;  /* 0x000000010900788c */ /* 0x000fe4000bf86270 */
[----:B------:R-:W-:Y:S01]  /*4410*/  ULOP3.LUT UR4, UR4, 0x3fff, URZ, 0xc0, !UPT ;  /* 0x00003fff04047892 */ /* 0x000fe2000f8ec0ff */
[----:B------:R-:W-:Y:S01]  /*4420*/  UMOV UR28, 0x0 ;  /* 0x00000000001c7882 */ /* 0x000fe20000000000 */
[----:B------:R-:W-:-:S02]  /*4430*/  UMOV UR29, 0x8100490 ;  /* 0x08100490001d7882 */ /* 0x000fc40000000000 */
[----:B------:R-:W-:Y:S01]  /*4440*/  ULOP3.LUT UR23, UR4, 0x10000, URZ, 0xfc, !UPT ;  /* 0x0001000004177892 */ /* 0x000fe2000f8efcff */
[C---:B-1----:R-:W-:Y:S01]  /*4450*/  VIADD R5, R3.reuse, 0x20 ;  /* 0x0000002003057836 */ /* 0x042fe20000000000 */
[----:B------:R-:W-:Y:S01]  /*4460*/  LOP3.LUT R4, R3, 0xffff, RZ, 0xc0, !PT ;  /* 0x0000ffff03047812 */ /* 0x000fe200078ec0ff */
[----:B------:R-:W-:Y:S01]  /*4470*/  UMOV UR26, 0x0 ;  /* 0x00000000001a7882 */ /* 0x000fe20000000000 */
[----:B------:R-:W-:Y:S02]  /*4480*/  UMOV UR27, 0x8100490 ;  /* 0x08100490001b7882 */ /* 0x000fe40000000000 */
[----:B------:R-:W-:-:S05]  /*4490*/  LOP3.LUT R5, R5, 0xffff, RZ, 0xc0, !PT ;  /* 0x0000ffff05057812 */ /* 0x000fca00078ec0ff */
[----:B------:R1:W-:Y:S02]  /*44a0*/  STL.64 [R1], R4 ;  /* 0x0000000401007387 */ /* 0x0003e40000100a00 */
.L_x_83:
[----:B-1----:R-:W-:-:S04]  /*44b0*/  SHF.L.U32 R5, R2, 0x1f, RZ ;  /* 0x0000001f02057819 */ /* 0x002fc800000006ff */
[----:B------:R-:W1:Y:S02]  /*44c0*/  SYNCS.PHASECHK.TRANS64.TRYWAIT P0, [UR20+0x150], R5 ;  /* 0x00015005ff0075a7 */ /* 0x000e640008001114 */
[----:B-1-34-:R-:W-:Y:S05]  /*44d0*/  @!P0 BRA `(.L_x_75) ;  /* 0x0000004c00e48947 */ /* 0x01afea0003800000 */
.L_x_184:
[----:B-1----:R-:W1:Y:S01]  /*44e0*/  LDS.128 R4, [UR20+0x190] ;  /* 0x00019014ff047984 */ /* 0x002e620008000c00 */
[----:B------:R-:W-:Y:S01]  /*44f0*/  ULEA UR25, UR24, UR20, 0x3 ;  /* 0x0000001418197291 */ /* 0x000fe2000f8e18ff */
[----:B------:R-:W-:Y:S01]  /*4500*/  @!PT LDS RZ, [RZ] ;  /* 0x00000000fffff984 */ /* 0x000fe20000000800 */
[----:B------:R-:W-:Y:S01]  /*4510*/  @!PT LDS RZ, [RZ] ;  /* 0x00000000fffff984 */ /* 0x000fe20000000800 */
[----:B------:R-:W-:Y:S01]  /*4520*/  @!PT LDS RZ, [RZ] ;  /* 0x00000000fffff984 */ /* 0x000fe20000000800 */
[----:B------:R-:W-:Y:S01]  /*4530*/  @!PT LDS RZ, [RZ] ;  /* 0x00000000fffff984 */ /* 0x000fe20000000800 */
[----:B------:R2:W-:Y:S06]  /*4540*/  MEMBAR.ALL.CTA ;  /* 0x0000000000007992 */ /* 0x0005ec0000008000 */
[----:B--2---:R-:W2:Y:S02]  /*4550*/  FENCE.VIEW.ASYNC.S ;  /* 0x00000000000073c6 */ /* 0x004ea40000000000 */
[----:B--2---:R-:W-:Y:S01]  /*4560*/  SYNCS.ARRIVE.TRANS64.RED.A1T0 RZ, [UR34], RZ ;  /* 0x000000ffffff79a7 */ /* 0x004fe20008100422 */
[----:B-1----:R-:W-:Y:S01]  /*4570*/  LOP3.LUT P3, RZ, R6, 0x1, RZ, 0xc0, !PT ;  /* 0x0000000106ff7812 */ /* 0x002fe2000786c0ff */
[----:B------:R-:W-:-:S12]  /*4580*/  BRA.U UP3, `(.L_x_76) ;  /* 0x00000001030c7547 */ /* 0x000fd8000b800000 */
[----:B------:R-:W-:-:S04]  /*4590*/  SHF.L.U32 R5, R8, 0x1f, RZ ;  /* 0x0000001f08057819 */ /* 0x000fc800000006ff */
[----:B------:R-:W1:Y:S02]  /*45a0*/  SYNCS.PHASECHK.TRANS64.TRYWAIT P0, [UR25+0x170], R5 ;  /* 0x00017005ff0075a7 */ /* 0x000e640008001119 */
[----:B-1----:R-:W-:Y:S05]  /*45b0*/  @!P0 BRA `(.L_x_77) ;  /* 0x0000004c00c48947 */ /* 0x002fea0003800000 */
.L_x_76:
[----:B------:R-:W-:Y:S05]  /*45c0*/  BRA.U UP3, `(.L_x_78) ;  /* 0x0000000503047547 */ /* 0x000fea000b800000 */
[----:B------:R-:W-:Y:S05]  /*45d0*/  BRA.U !UP4, `(.L_x_79) ;  /* 0x000000010cf47547 */ /* 0x000fea000b800000 */
[----:B------:R-:W-:Y:S01]  /*45e0*/  ULEA UR4, UR24, UR43, 0x2 ;  /* 0x0000002b18047291 */ /* 0x000fe2000f8e10ff */
[----:B-1----:R-:W-:-:S08]  /*45f0*/  SHF.L.U32 R4, R0, 0x1f, RZ ;  /* 0x0000001f00047819 */ /* 0x002fd000000006ff */
[----:B------:R-:W5:Y:S01]  /*4600*/  LDL R5, [UR4] ;  /* 0x00000004ff057983 */ /* 0x000f620008100800 */
[----:B------:R-:W-:Y:S02]  /*4610*/  ULEA UR4, UR19, UR20, 0x3 ;  /* 0x0000001413047291 */ /* 0x000fe4000f8e18ff */
[----:B------:R-:W-:Y:S01]  /*4620*/  UPLOP3.LUT UP2, UPT, UPT, UPT, UPT, 0x40, 0x4 ;  /* 0x000000000004789c */ /* 0x000fe20003f4e870 */
[----:B------:R-:W-:-:S06]  /*4630*/  UMOV UR17, UR36 ;  /* 0x0000002400117c82 */ /* 0x000fcc0008000000 */
[----:B------:R1:W2:Y:S01]  /*4640*/  SYNCS.PHASECHK.TRANS64.TRYWAIT P2, [UR4], R4 ;  /* 0x00000004ff0075a7 */ /* 0x0002a20008041104 */
[----:B------:R-:W-:-:S05]  /*4650*/  UMOV UR4, UR19 ;  /* 0x0000001300047c82 */ /* 0x000fca0008000000 */
.L_x_82:
[----:B------:R-:W-:Y:S01]  /*4660*/  ULEA UR18, UR4, UR20, 0x3 ;  /* 0x0000001404127291 */ /* 0x000fe2000f8e18ff */
[----:B--234-:R-:W-:Y:S11]  /*4670*/  @P2 BRA `(.L_x_80) ;  /* 0x00000000000c2947 */ /* 0x01cff60003800000 */
[----:B------:R-:W-:Y:S04]  /*4680*/  SHF.L.U32 R6, R0, 0x1f, RZ ;  /* 0x0000001f00067819 */ /* 0x000fe800000006ff */
[----:B------:R-:W2:Y:S02]  /*4690*/  SYNCS.PHASECHK.TRANS64.TRYWAIT P0, [UR18], R6 ;  /* 0x00000006ff0075a7 */ /* 0x000ea40008001112 */
[----:B--2---:R-:W-:Y:S05]  /*46a0*/  @!P0 BRA `(.L_x_81) ;  /* 0x0000004c00a08947 */ /* 0x004fea0003800000 */
.L_x_80:
[----:B------:R-:W-:Y:S01]  /*46b0*/  UISETP.NE.AND UP0, UPT, UR17, URZ, UPT ;  /* 0x000000ff1100728c */ /* 0x000fe2000bf05270 */
[----:B------:R-:W-:Y:S01]  /*46c0*/  PLOP3.LUT P2, PT, PT, PT, PT, 0x80, 0x8 ;  /* 0x000000000008781c */ /* 0x000fe20003f4f070 */
[----:B------:R-:W-:Y:S02]  /*46d0*/  UIADD3 UR5, UPT, UPT, UR4, 0x1, URZ ;  /* 0x0000000104057890 */ /* 0x000fe4000fffe0ff */
[----:B------:R-:W-:Y:S02]  /*46e0*/  ULEA UR10, UR4, UR23, 0x8 ;  /* 0x00000017040a7291 */ /* 0x000fe4000f8e40ff */
[----:B------:R-:W-:Y:S01]  /*46f0*/  UISETP.NE.AND UP1, UPT, UR5, 0x11, UPT ;  /* 0x000000110500788c */ /* 0x000fe2000bf25270 */
[----:B------:R-:W-:Y:S01]  /*4700*/  PLOP3.LUT P0, PT, PT, PT, UP0, 0x80, 0x8 ;  /* 0x000000000008781c */ /* 0x000fe20003f0f008 */
[----:B------:R-:W-:Y:S02]  /*4710*/  ULEA UR14, UR4, UR22, 0x9 ;  /* 0x00000016040e7291 */ /* 0x000fe4000f8e48ff */
[----:B------:R-:W-:Y:S02]  /*4720*/  USEL UR6, URZ, 0x1, UP1 ;  /* 0x00000001ff067887 */ /* 0x000fe40008800000 */
[----:B------:R-:W-:Y:S01]  /*4730*/  USEL UR19, UR5, URZ, UP1 ;  /* 0x000000ff05137287 */ /* 0x000fe20008800000 */
[----:B------:R-:W-:Y:S11]  /*4740*/  ELECT P1, URZ, PT ;  /* 0x0000000000ff782f */ /* 0x000ff60003820000 */
[----:B------:R-:W-:Y:S02]  /*4750*/  @!UPT UIADD3 URZ, UPT, UPT, URZ, URZ, URZ ;  /* 0x000000fffffff290 */ /* 0x000fe4000fffe0ff */
[C---:B-----5:R-:W-:Y:S01]  /*4760*/  @P1 R2UR.BROADCAST UR4, R5.reuse ;  /* 0x00000000050412ca */ /* 0x060fe200008e0000 */
[----:B------:R-:W-:Y:S01]  /*4770*/  @UP0 ULEA UR5, UR19, UR20, 0x3 ;  /* 0x0000001413050291 */ /* 0x000fe2000f8e18ff */
[----:B------:R-:W-:Y:S01]  /*4780*/  LOP3.LUT R0, R0, UR6, RZ, 0x3c, !PT ;  /* 0x0000000600007c12 */ /* 0x000fe2000f8e3cff */
[----:B------:R-:W-:Y:S02]  /*4790*/  UIADD3 UR8, UPT, UPT, UR10, 0x2, URZ ;  /* 0x000000020a087890 */ /* 0x000fe4000fffe0ff */
[----:B------:R-:W-:Y:S01]  /*47a0*/  UIADD3 UR6, UPT, UPT, UR14, 0x2, URZ ;  /* 0x000000020e067890 */ /* 0x000fe2000fffe0ff */
[----:B-1----:R-:W-:Y:S01]  /*47b0*/  @P0 SHF.L.U32 R4, R0, 0x1f, RZ ;  /* 0x0000001f00040819 */ /* 0x002fe200000006ff */
[----:B------:R-:W-:Y:S01]  /*47c0*/  UIADD3 UR12, UPT, UPT, UR10, 0x4, URZ ;  /* 0x000000040a0c7890 */ /* 0x000fe2000fffe0ff */
[----:B------:R-:W-:Y:S02]  /*47d0*/  UMOV UR11, 0x40004040 ;  /* 0x40004040000b7882 */ /* 0x000fe40000000000 */
[----:B------:R3:W4:Y:S01]  /*47e0*/  @P0 SYNCS.PHASECHK.TRANS64.TRYWAIT P2, [UR5], R4 ;  /* 0x00000004ff0005a7 */ /* 0x0007220008041105 */
[----:B------:R-:W-:Y:S11]  /*47f0*/  ELECT P0, URZ, PT ;  /* 0x0000000000ff782f */ /* 0x000ff60003800000 */
[----:B------:R-:W-:Y:S02]  /*4800*/  @!UPT UIADD3 URZ, UPT, UPT, URZ, URZ, URZ ;  /* 0x000000fffffff290 */ /* 0x000fe4000fffe0ff */
[C---:B------:R-:W-:Y:S02]  /*4810*/  @P0 R2UR.BROADCAST UR16, R5.reuse ;  /* 0x00000000051002ca */ /* 0x040fe400008e0000 */
[----:B------:R-:W-:Y:S01]  /*4820*/  ELECT P0, URZ, PT ;  /* 0x0000000000ff782f */ /* 0x000fe20003800000 */
[----:B------:R-:W-:Y:S01]  /*4830*/  UMOV UR15, 0x40004040 ;  /* 0x40004040000f7882 */ /* 0x000fe20000000000 */
[----:B------:R-:W-:Y:S01]  /*4840*/  UMOV UR9, 0x40004040 ;  /* 0x4000404000097882 */ /* 0x000fe20000000000 */
[----:B------:R1:W-:Y:S01]  /*4850*/  UTCHMMA.2CTA gdesc[UR14], gdesc[UR10], tmem[UR4], tmem[UR32], idesc[UR33], UP2 ;  /* 0x00ff200a0e0075ea */ /* 0x0003e20009200004 */
[----:B------:R-:W-:Y:S01]  /*4860*/  UPLOP3.LUT UP2, UPT, UPT, UPT, UPT, 0x80, 0x8 ;  /* 0x000000000008789c */ /* 0x000fe20003f4f070 */
[----:B------:R-:W-:Y:S01]  /*4870*/  UMOV UR7, 0x40004040 ;  /* 0x4000404000077882 */ /* 0x000fe20000000000 */
[----:B------:R-:W-:Y:S01]  /*4880*/  UMOV UR13, 0x40004040 ;  /* 0x40004040000d7882 */ /* 0x000fe20000000000 */
[----:B------:R-:W-:Y:S04]  /*4890*/  UMOV UR5, 0x40004040 ;  /* 0x4000404000057882 */ /* 0x000fe80000000000 */
[----:B------:R2:W-:Y:S01]  /*48a0*/  UTCHMMA.2CTA gdesc[UR6], gdesc[UR8], tmem[UR16], tmem[UR30], idesc[UR31], UPT ;  /* 0x00ff1e08060075ea */ /* 0x0005e2000ba00010 */
[----:B-1----:R-:W-:Y:S01]  /*48b0*/  UIADD3 UR4, UPT, UPT, UR14, 0x4, URZ ;  /* 0x000000040e047890 */ /* 0x002fe2000fffe0ff */
[C---:B------:R-:W-:Y:S02]  /*48c0*/  @P0 R2UR.BROADCAST UR15, R5.reuse ;  /* 0x00000000050f02ca */ /* 0x040fe400008e0000 */
[----:B------:R-:W-:Y:S01]  /*48d0*/  ELECT P0, URZ, PT ;  /* 0x0000000000ff782f */ /* 0x000fe20003800000 */
[----:B------:R-:W-:Y:S02]  /*48e0*/  UIADD3 UR10, UPT, UPT, UR10, 0x6, URZ ;  /* 0x000000060a0a7890 */ /* 0x000fe4000fffe0ff */
[----:B--2---:R-:W-:Y:S10]  /*48f0*/  UIADD3 UR6, UPT, UPT, UR14, 0x6, URZ ;  /* 0x000000060e067890 */ /* 0x004ff4000fffe0ff */
[----:B------:R-:W-:Y:S01]  /*4900*/  @P0 R2UR.BROADCAST UR9, R5 ;  /* 0x00000000050902ca */ /* 0x000fe200008e0000 */
[----:B------:R-:W-:Y:S01]  /*4910*/  UIADD3 UR8, UPT, UPT, UR18, 0x88, URZ ;  /* 0x0000008812087890 */ /* 0x000fe2000fffe0ff */
[----:B------:R1:W-:Y:S11]  /*4920*/  UTCHMMA.2CTA gdesc[UR4], gdesc[UR12], tmem[UR15], tmem[UR28], idesc[UR29], UPT ;  /* 0x00ff1c0c040075ea */ /* 0x0003f6000ba0000f */
[----:B------:R3:W-:Y:S01]  /*4930*/  UTCHMMA.2CTA gdesc[UR6], gdesc[UR10], tmem[UR9], tmem[UR26], idesc[UR27], UPT ;  /* 0x00ff1a0a060075ea */ /* 0x0007e2000ba00009 */
[----:B------:R3:W-:Y:S01]  /*4940*/  UTCBAR.2CTA.MULTICAST [UR8], URZ, UR21 ;  /* 0x000000ff080073e9 */ /* 0x0007e20008200815 */
[----:B-1----:R-:W-:Y:S02]  /*4950*/  UIADD3 UR4, UPT, UPT, UR17, 0x1, URZ ;  /* 0x0000000111047890 */ /* 0x002fe4000fffe0ff */
[----:B------:R-:W-:Y:S02]  /*4960*/  UIADD3 UR5, UPT, UPT, UR17, -0x1, URZ ;  /* 0xffffffff11057890 */ /* 0x000fe4000fffe0ff */
[----:B------:R-:W-:Y:S03]  /*4970*/  UISETP.GT.U32.AND UP0, UPT, UR4, 0x1, UPT ;  /* 0x000000010400788c */ /* 0x000fe6000bf04070 */
[----:B------:R-:W-:Y:S02]  /*4980*/  UMOV UR4, UR19 ;  /* 0x0000001300047c82 */ /* 0x000fe40008000000 */
[----:B------:R-:W-:Y:S04]  /*4990*/  UMOV UR17, UR5 ;  /* 0x0000000500117c82 */ /* 0x000fe80008000000 */
[----:B------:R-:W-:Y:S05]  /*49a0*/  BRA.U UP0, `(.L_x_82) ;  /* 0xfffffffd002c7547 */ /* 0x000fea000b83ffff */
.L_x_79:
[----:B------:R-:W-:-:S09]  /*49b0*/  UIADD3 UR4, UPT, UPT, UR25, 0x160, URZ ;  /* 0x0000016019047890 */ /* 0x000fd2000fffe0ff */
[----:B------:R2:W-:Y:S01]  /*49c0*/  UTCBAR.2CTA.MULTICAST [UR4], URZ, UR35 ;  /* 0x000000ff040073e9 */ /* 0x0005e20008200823 */
[----:B------:R-:W-:Y:S02]  /*49d0*/  NOP ;  /* 0x0000000000007918 */ /* 0x000fe40000000000 */
.L_x_78:
[----:B--2---:R-:W-:Y:S01]  /*49e0*/  UIADD3 UR4, UPT, UPT, UR24, 0x1, URZ ;  /* 0x0000000118047890 */ /* 0x004fe2000fffe0ff */
[----:B------:R-:W-:-:S03]  /*49f0*/  LOP3.LUT R2, R2, 0x1, RZ, 0x3c, !PT ;  /* 0x0000000102027812 */ /* 0x000fc600078e3cff */
[----:B------:R-:W-:-:S04]  /*4a00*/  UISETP.NE.AND UP0, UPT, UR4, 0x2, UPT ;  /* 0x000000020400788c */ /* 0x000fc8000bf05270 */
[----:B------:R-:W-:Y:S02]  /*4a10*/  USEL UR5, URZ, 0x1, UP0 ;  /* 0x00000001ff057887 */ /* 0x000fe40008000000 */
[----:B------:R-:W-:-:S04]  /*4a20*/  USEL UR24, UR4, URZ, UP0 ;  /* 0x000000ff04187287 */ /* 0x000fc80008000000 */
[----:B------:R-:W-:Y:S01]  /*4a30*/  LOP3.LUT R8, R8, UR5, RZ, 0x3c, !PT ;  /* 0x0000000508087c12 */ /* 0x000fe2000f8e3cff */
[----:B------:R-:W-:Y:S07]  /*4a40*/  @P3 BRA `(.L_x_83) ;  /* 0xfffffff800983947 */ /* 0x000fee000383ffff */
[----:B---3--:R-:W2:Y:S01]  /*4a50*/  S2UR UR8, SR_CgaCtaId ;  /* 0x00000000000879c3 */ /* 0x008ea20000008800 */
[----:B------:R-:W-:Y:S01]  /*4a60*/  ELECT P0, URZ, PT ;  /* 0x0000000000ff782f */ /* 0x000fe20003800000 */
[----:B------:R-:W-:Y:S01]  /*4a70*/  HFMA2 R0, -RZ, RZ, 0, 5.9604644775390625e-08 ;  /* 0x00000001ff007431 */ /* 0x000fe200000001ff */
[----:B------:R-:W-:-:S05]  /*4a80*/  UMOV UR4, 0x40 ;  /* 0x0000004000047882 */ /* 0x000fca0000000000 */
[----:B------:R-:W-:Y:S01]  /*4a90*/  UVIRTCOUNT.DEALLOC.SMPOOL 0x80 ;  /* 0x000000800000784c */ /* 0x000fe20000000000 */
[----:B------:R-:W-:Y:S02]  /*4aa0*/  UISETP.NE.AND UP0, UPT, UR38, URZ, UPT ;  /* 0x000000ff2600728c */ /* 0x000fe4000bf05270 */
[----:B--2---:R-:W-:-:S09]  /*4ab0*/  ULEA UR8, UR8, UR4, 0x18 ;  /* 0x0000000408087291 */ /* 0x004fd2000f8ec0ff */
[----:B------:R2:W-:Y:S01]  /*4ac0*/  @P0 STS.U8 [UR8+0x1c], R0 ;  /* 0x00001c00ff000988 */ /* 0x0005e20008000008 */
[----:B------:R-:W-:Y:S05]  /*4ad0*/  BRA.U UP0, `(.L_x_84) ;  /* 0x0000000100587547 */ /* 0x000fea000b800000 */
[----:B------:R-:W-:Y:S01]  /*4ae0*/  UIADD3 UR5, UPT, UPT, UR20, 0x170, URZ ;  /* 0x0000017014057890 */ /* 0x000fe2000fffe0ff */
[----:B------:R-:W-:-:S03]  /*4af0*/  SHF.L.U32 R2, R8, 0x1f, RZ ;  /* 0x0000001f08027819 */ /* 0x000fc600000006ff */
[----:B------:R-:W-:-:S09]  /*4b00*/  ULEA UR4, UR24, UR5, 0x3 ;  /* 0x0000000518047291 */ /* 0x000fd2000f8e18ff */
[----:B------:R-:W3:Y:S02]  /*4b10*/  SYNCS.PHASECHK.TRANS64.TRYWAIT P0, [UR4], R2 ;  /* 0x00000002ff0075a7 */ /* 0x000ee40008001104 */
[----:B---3--:R-:W-:Y:S05]  /*4b20*/  @!P0 BRA `(.L_x_85) ;  /* 0x0000004800988947 */ /* 0x008fea0003800000 */
.L_x_188:
[----:B------:R-:W-:-:S04]  /*4b30*/  UIADD3 UR4, UPT, UPT, UR24, 0x1, URZ ;  /* 0x0000000118047890 */ /* 0x000fc8000fffe0ff */
[----:B------:R-:W-:-:S04]  /*4b40*/  UISETP.NE.AND UP1, UPT, UR4, 0x2, UPT ;  /* 0x000000020400788c */ /* 0x000fc8000bf25270 */
[----:B------:R-:W-:Y:S02]  /*4b50*/  USEL UR6, URZ, 0x1, UP1 ;  /* 0x00000001ff067887 */ /* 0x000fe40008800000 */
[----:B------:R-:W-:-:S04]  /*4b60*/  USEL UR4, UR4, URZ, UP1 ;  /* 0x000000ff04047287 */ /* 0x000fc80008800000 */
[----:B------:R-:W-:Y:S01]  /*4b70*/  ULEA UR4, UR4, UR5, 0x3 ;  /* 0x0000000504047291 */ /* 0x000fe2000f8e18ff */
[----:B--2---:R-:W-:-:S04]  /*4b80*/  LOP3.LUT R2, R8, UR6, RZ, 0x3c, !PT ;  /* 0x0000000608027c12 */ /* 0x004fc8000f8e3cff */
[----:B------:R-:W-:Y:S01]  /*4b90*/  SHF.L.U32 R2, R2, 0x1f, RZ ;  /* 0x0000001f02027819 */ /* 0x000fe200000006ff */
[----:B------:R-:W-:-:S04]  /*4ba0*/  IMAD.U32 R0, RZ, RZ, UR4 ;  /* 0x00000004ff007e24 */ /* 0x000fc8000f8e00ff */
[----:B------:R2:W3:Y:S03]  /*4bb0*/  SYNCS.PHASECHK.TRANS64.TRYWAIT P0, [R0+URZ], R2 ;  /* 0x00000002000075a7 */ /* 0x0004e600080011ff */
[----:B---3--:R-:W-:Y:S05]  /*4bc0*/  @!P0 NANOSLEEP.SYNCS 0x989680 ;  /* 0x009896800000895d */ /* 0x008fea0003900000 */
[----:B------:R-:W3:Y:S02]  /*4bd0*/  @!P0 SYNCS.PHASECHK.TRANS64 P0, [R0+URZ], R2 ;  /* 0x00000002000085a7 */ /* 0x000ee400080010ff */
[----:B---3--:R-:W-:Y:S05]  /*4be0*/  @P0 BRA `(.L_x_86) ;  /* 0x0000000000200947 */ /* 0x008fea0003800000 */
.L_x_87:
[----:B---3--:R3:W1:Y:S02]  /*4bf0*/  SYNCS.PHASECHK.TRANS64.TRYWAIT P0, [R0+URZ], R2 ;  /* 0x00000002000075a7 */ /* 0x00866400080011ff */
[----:B-1----:R-:W-:Y:S05]  /*4c00*/  @!P0 NANOSLEEP.SYNCS 0x989680 ;  /* 0x009896800000895d */ /* 0x002fea0003900000 */
[----:B------:R-:W1:Y:S02]  /*4c10*/  @!P0 SYNCS.PHASECHK.TRANS64 P0, [R0+URZ], R2 ;  /* 0x00000002000085a7 */ /* 0x000e6400080010ff */
[----:B-1----:R-:W-:Y:S05]  /*4c20*/  @!P0 BRA `(.L_x_87) ;  /* 0xfffffffc00f08947 */ /* 0x002fea000383ffff */
[----:B------:R-:W-:Y:S05]  /*4c30*/  BRA `(.L_x_86) ;  /* 0x00000000000c7947 */ /* 0x000fea0003800000 */
.L_x_84:
[----:B------:R-:W-:-:S04]  /*4c40*/  UIADD3 UR4, UPT, UPT, UR20, 0x180, URZ ;  /* 0x0000018014047890 */ /* 0x000fc8000fffe0ff */
[----:B------:R-:W-:-:S09]  /*4c50*/  UPRMT UR4, UR37, 0x654, UR4 ;  /* 0x0000065425047896 */ /* 0x000fd20008000004 */
[----:B------:R-:W-:Y:S03]  /*4c60*/  SYNCS.ARRIVE.TRANS64.RED.A1T0 RZ, [UR4], RZ ;  /* 0x000000ffffff79a7 */ /* 0x000fe60008100404 */
.L_x_86:
[----:B--23--:R-:W-:Y:S01]  /*4c70*/  SHF.L.U32 R2, RZ, 0x1f, RZ ;  /* 0x0000001fff027819 */ /* 0x00cfe200000006ff */
[----:B------:R-:W-:Y:S01]  /*4c80*/  UIADD3 UR4, UPT, UPT, UR20, 0x180, URZ ;  /* 0x0000018014047890 */ /* 0x000fe2000fffe0ff */
[----:B------:R-:W-:Y:S02]  /*4c90*/  PLOP3.LUT P0, PT, PT, PT, UP0, 0x80, 0x8 ;  /* 0x000000000008781c */ /* 0x000fe40003f0f008 */
[----:B------:R-:W2:Y:S02]  /*4ca0*/  SYNCS.PHASECHK.TRANS64.TRYWAIT P1, [UR20+0x180], R2 ;  /* 0x00018002ff0075a7 */ /* 0x000ea40008021114 */
[----:B--2---:R-:W-:Y:S09]  /*4cb0*/  @!P1 BRA `(.L_x_88) ;  /* 0x00000048004c9947 */ /* 0x004ff20003800000 */
.L_x_190:
[----:B------:R-:W-:Y:S01]  /*4cc0*/  @!UP0 UPRMT UR4, UR37, 0x654, UR4 ;  /* 0x0000065425048896 */ /* 0x000fe20008000004 */
[----:B------:R-:W-:Y:S01]  /*4cd0*/  LOP3.LUT R3, R3, 0xffff, RZ, 0xc0, !PT ;  /* 0x0000ffff03037812 */ /* 0x000fe200078ec0ff */
[----:B--2---:R-:W-:-:S03]  /*4ce0*/  IMAD.MOV.U32 R2, RZ, RZ, 0xffff ;  /* 0x0000ffffff027424 */ /* 0x004fc600078e00ff */
[----:B------:R-:W-:-:S04]  /*4cf0*/  SHF.R.U32.HI R3, RZ, 0x5, R3 ;  /* 0x00000005ff037819 */ /* 0x000fc80000011603 */
[----:B------:R-:W-:Y:S01]  /*4d00*/  @!P0 SYNCS.ARRIVE.TRANS64.RED.A1T0 RZ, [UR4], RZ ;  /* 0x000000ffffff89a7 */ /* 0x000fe20008100404 */
[----:B------:R-:W-:Y:S01]  /*4d10*/  NOP ;  /* 0x0000000000007918 */ /* 0x000fe20000000000 */
[----:B------:R-:W2:Y:S01]  /*4d20*/  LDS R0, [UR8+0x14] ;  /* 0x00001408ff007984 */ /* 0x000ea20008000800 */
[----:B------:R-:W-:-:S04]  /*4d30*/  SHF.L.U32 R2, R2, R3, RZ ;  /* 0x0000000302027219 */ /* 0x000fc800000006ff */
[----:B--2---:R-:W-:-:S04]  /*4d40*/  LOP3.LUT R0, R0, R2, RZ, 0xc0, !PT ;  /* 0x0000000200007212 */ /* 0x004fc800078ec0ff */
[----:B------:R-:W-:Y:S01]  /*4d50*/  ISETP.NE.AND P0, PT, R0, R2, PT ;  /* 0x000000020000720c */ /* 0x000fe20003f05270 */
[----:B------:R-:W-:-:S05]  /*4d60*/  IMAD.MOV.U32 R0, RZ, RZ, 0x1 ;  /* 0x00000001ff007424 */ /* 0x000fca00078e00ff */
[----:B------:R-:W-:-:S07]  /*4d70*/  SHF.L.U32 R0, R0, R3, RZ ;  /* 0x0000000300007219 */ /* 0x000fce00000006ff */
[----:B------:R-:W-:Y:S05]  /*4d80*/  @P0 BRA `(.L_x_89) ;  /* 0x00000000005c0947 */ /* 0x000fea0003800000 */
[----:B------:R-:W2:Y:S02]  /*4d90*/  LDS R3, [UR8+0x18] ;  /* 0x00001808ff037984 */ /* 0x000ea40008000800 */
[----:B--2---:R-:W-:-:S04]  /*4da0*/  LOP3.LUT R3, R3, R0, RZ, 0xc0, !PT ;  /* 0x0000000003037212 */ /* 0x004fc800078ec0ff */
[----:B------:R-:W-:-:S13]  /*4db0*/  ISETP.NE.AND P0, PT, R3, R0, PT ;  /* 0x000000000300720c */ /* 0x000fda0003f05270 */
[----:B------:R-:W-:Y:S05]  /*4dc0*/  @P0 BRA `(.L_x_90) ;  /* 0x0000000000400947 */ /* 0x000fea0003800000 */
[----:B------:R-:W-:Y:S01]  /*4dd0*/  R2UR UR4, R2 ;  /* 0x00000000020472ca */ /* 0x000fe200000e0000 */
[----:B------:R-:W2:Y:S01]  /*4de0*/  S2R R3, SR_LANEID ;  /* 0x0000000000037919 */ /* 0x000ea20000000000 */
[----:B------:R-:W-:-:S04]  /*4df0*/  LOP3.LUT R0, RZ, R0, RZ, 0x33, !PT ;  /* 0x00000000ff007212 */ /* 0x000fc800078e33ff */
[----:B------:R-:W3:Y:S07]  /*4e00*/  REDUX UR6, R0 ;  /* 0x00000000000673c4 */ /* 0x000eee0000000000 */
[----:B------:R-:W-:-:S03]  /*4e10*/  ULOP3.LUT UR5, URZ, UR4, URZ, 0x33, !UPT ;  /* 0x00000004ff057292 */ /* 0x000fc6000f8e33ff */
[----:B------:R-:W-:Y:S02]  /*4e20*/  VOTEU.ANY UR4, UPT, PT ;  /* 0x0000000000047886 */ /* 0x000fe400038e0100 */
[----:B------:R-:W-:Y:S01]  /*4e30*/  UFLO.U32 UR4, UR4 ;  /* 0x00000004000472bd */ /* 0x000fe200080e0000 */
[----:B------:R-:W-:-:S04]  /*4e40*/  IMAD.U32 R2, RZ, RZ, UR5 ;  /* 0x00000005ff027e24 */ /* 0x000fc8000f8e00ff */
[----:B------:R-:W1:Y:S02]  /*4e50*/  REDUX UR7, R2 ;  /* 0x00000000020773c4 */ /* 0x000e640000000000 */
[----:B------:R1:W-:Y:S01]  /*4e60*/  UTCATOMSWS.AND URZ, UR5 ;  /* 0x0000000500ff79e3 */ /* 0x0003e20008000000 */
[----:B---3--:R-:W-:Y:S01]  /*4e70*/  IMAD.U32 R0, RZ, RZ, UR6 ;  /* 0x00000006ff007e24 */ /* 0x008fe2000f8e00ff */
[----:B--2---:R-:W-:Y:S01]  /*4e80*/  ISETP.EQ.U32.AND P0, PT, R3, UR4, PT ;  /* 0x0000000403007c0c */ /* 0x004fe2000bf02070 */
[----:B-1----:R-:W-:-:S12]  /*4e90*/  IMAD.U32 R2, RZ, RZ, UR7 ;  /* 0x00000007ff027e24 */ /* 0x002fd8000f8e00ff */
[----:B------:R1:W-:Y:S04]  /*4ea0*/  @P0 ATOMS.AND RZ, [UR8+0x14], R2 ;  /* 0x00001402ffff098c */ /* 0x0003e8000a800008 */
[----:B------:R1:W-:Y:S01]  /*4eb0*/  @P0 ATOMS.AND RZ, [UR8+0x18], R0 ;  /* 0x00001800ffff098c */ /* 0x0003e2000a800008 */
[----:B------:R-:W-:Y:S05]  /*4ec0*/  BRA `(.L_x_91) ;  /* 0x0000000000147947 */ /* 0x000fea0003800000 */
.L_x_90:
[----:B------:R-:W-:Y:S02]  /*4ed0*/  MOV R2, 0x4ef0 ;  /* 0x00004ef000027802 */ /* 0x000fe40000000f00 */
[----:B-1--45:R-:W-:Y:S05]  /*4ee0*/  CALL.REL.NOINC `($__internal_0_$__cuda_sm10x_tcgen05_guardrail_trap_col_being_dealloced_not_returned_by_alloc) ;  /* 0x0000004800bc7944 */ /* 0x032fea0003c00000 */
[----:B------:R-:W-:Y:S05]  /*4ef0*/  BRA `(.L_x_91) ;  /* 0x0000000000087947 */ /* 0x000fea0003800000 */
.L_x_89:
[----:B------:R-:W-:Y:S02]  /*4f00*/  MOV R2, 0x4f20 ;  /* 0x00004f2000027802 */ /* 0x000fe40000000f00 */
[----:B-1--45:R-:W-:Y:S05]  /*4f10*/  CALL.REL.NOINC `($__internal_2_$__cuda_sm10x_tcgen05_guardrail_trap_unallocated_columns_being_dealloced) ;  /* 0x0000004800c87944 */ /* 0x032fea0003c00000 */
.L_x_91:
[----:B------:R-:W-:Y:S01]  /*4f20*/  NOP ;  /* 0x0000000000007918 */ /* 0x000fe20000000000 */
[----:B------:R-:W-:Y:S05]  /*4f30*/  EXIT ;  /* 0x000000000000794d */ /* 0x000fea0003800000 */
.L_x_63:
[----:B------:R-:W-:-:S09]  /*4f40*/  UISETP.NE.OR UP0, UPT, UR18, 0x3, !UP3 ;  /* 0x000000031200788c */ /* 0x000fd2000df05670 */
[----:B------:R-:W-:Y:S05]  /*4f50*/  BRA.U UP0, `(.L_x_92) ;  /* 0x0000001100c07547 */ /* 0x000fea000b800000 */
[----:B------:R-:W2:Y:S01]  /*4f60*/  LDCU.64 UR4, c[0x0][0x988] ;  /* 0x00013100ff0477ac */ /* 0x000ea20008000a00 */
[----:B------:R-:W3:Y:S01]  /*4f70*/  S2UR UR6, SR_CgaCtaId ;  /* 0x00000000000679c3 */ /* 0x000ee20000008800 */
[----:B------:R-:W-:Y:S01]  /*4f80*/  HFMA2 R10, -RZ, RZ, 0, 5.9604644775390625e-08 ;  /* 0x00000001ff0a7431 */ /* 0x000fe200000001ff */
[----:B------:R-:W-:Y:S01]  /*4f90*/  MOV R9, RZ ;  /* 0x000000ff00097202 */ /* 0x000fe20000000f00 */
[----:B------:R-:W4:Y:S01]  /*4fa0*/  LDCU UR37, c[0x0][0x370] ;  /* 0x00006e00ff2577ac */ /* 0x000f220008000800 */
[----:B------:R-:W-:Y:S01]  /*4fb0*/  HFMA2 R3, -RZ, RZ, 0, 0.00048828125 ;  /* 0x00001000ff037431 */ /* 0x000fe200000001ff */
[----:B------:R-:W1:Y:S03]  /*4fc0*/  LDCU.128 UR32, c[0x0][0xc10] ;  /* 0x00018200ff2077ac */ /* 0x000e660008000c00 */
[----:B------:R-:W4:Y:S01]  /*4fd0*/  LDC.64 R12, c[0x0][0x348] ;  /* 0x0000d200ff0c7b82 */ /* 0x000f220000000a00 */
[----:B------:R-:W1:Y:S01]  /*4fe0*/  LDCU UR36, c[0x0][0x374] ;  /* 0x00006e80ff2477ac */ /* 0x000e620008000800 */
[----:B------:R-:W4:Y:S01]  /*4ff0*/  LDCU.64 UR30, c[0x0][0x990] ;  /* 0x00013200ff1e77ac */ /* 0x000f220008000a00 */
[----:B------:R-:W4:Y:S01]  /*5000*/  LDCU UR26, c[0x0][0xc0c] ;  /* 0x00018180ff1a77ac */ /* 0x000f220008000800 */
[----:B--2---:R-:W-:Y:S01]  /*5010*/  UISETP.NE.U32.AND UP0, UPT, UR4, URZ, UPT ;  /* 0x000000ff0400728c */ /* 0x004fe2000bf05070 */
[----:B------:R-:W2:Y:S01]  /*5020*/  LDCU.128 UR40, c[0x0][0xa80] ;  /* 0x00015000ff2877ac */ /* 0x000ea20008000c00 */
[----:B------:R-:W2:Y:S01]  /*5030*/  LDCU UR52, c[0x0][0xc20] ;  /* 0x00018400ff3477ac */ /* 0x000ea20008000800 */
[----:B------:R-:W2:Y:S01]  /*5040*/  LDCU UR4, c[0x0][0xc30] ;  /* 0x00018600ff0477ac */ /* 0x000ea20008000800 */
[----:B------:R-:W2:Y:S01]  /*5050*/  LDCU.128 UR48, c[0x0][0xa90] ;  /* 0x00015200ff3077ac */ /* 0x000ea20008000c00 */
[----:B------:R-:W-:Y:S01]  /*5060*/  UMOV UR27, 0x400 ;  /* 0x00000400001b7882 */ /* 0x000fe20000000000 */
[----:B-1----:R-:W-:-:S02]  /*5070*/  UIMAD.WIDE.U32 UR8, UR36, UR35, URZ ;  /* 0x00000023240872a5 */ /* 0x002fc4000f8e00ff */
[----:B---3--:R-:W-:Y:S02]  /*5080*/  ULEA UR27, UR6, UR27, 0x18 ;  /* 0x0000001b061b7291 */ /* 0x008fe4000f8ec0ff */
[----:B----4-:R-:W-:Y:S02]  /*5090*/  UIMAD.WIDE.U32 UR6, UR37, UR32, URZ ;  /* 0x00000020250672a5 */ /* 0x010fe4000f8e00ff */
[----:B------:R-:W-:Y:S02]  /*50a0*/  UISETP.NE.AND.EX UP5, UPT, UR5, URZ, UPT, UP0 ;  /* 0x000000ff0500728c */ /* 0x000fe4000bfa5300 */
[----:B------:R-:W-:Y:S02]  /*50b0*/  UISETP.NE.U32.AND UP6, UPT, UR30, URZ, UPT ;  /* 0x000000ff1e00728c */ /* 0x000fe4000bfc5070 */
[----:B------:R-:W-:Y:S02]  /*50c0*/  UIADD3 UR38, UPT, UPT, UR27, 0x158, URZ ;  /* 0x000001581b267890 */ /* 0x000fe4000fffe0ff */
[----:B------:R-:W-:-:S02]  /*50d0*/  UISETP.NE.AND UP0, UPT, UR39, 0x1, UPT ;  /* 0x000000012700788c */ /* 0x000fc4000bf05270 */
[----:B------:R-:W-:Y:S02]  /*50e0*/  UISETP.GE.AND UP2, UPT, UR39, 0x1, UPT ;  /* 0x000000012700788c */ /* 0x000fe4000bf46270 */
[----:B------:R-:W-:Y:S01]  /*50f0*/  UISETP.NE.AND UP0, UPT, UR26, 0x1, UPT ;  /* 0x000000011a00788c */ /* 0x000fe2000bf05270 */
[----:B------:R-:W-:Y:S01]  /*5100*/  UMOV UR6, UR7 ;  /* 0x0000000700067c82 */ /* 0x000fe20008000000 */
[----:B------:R-:W-:Y:S01]  /*5110*/  UMOV UR45, UR9 ;  /* 0x00000009002d7c82 */ /* 0x000fe20008000000 */
[----:B------:R-:W-:Y:S02]  /*5120*/  UISETP.NE.AND UP2, UPT, UR34, 0x1, UPT ;  /* 0x000000012200788c */ /* 0x000fe4000bf45270 */
[----:B--2---:R-:W-:Y:S01]  /*5130*/  UISETP.NE.AND UP0, UPT, UR40, 0x1, UPT ;  /* 0x000000012800788c */ /* 0x004fe2000bf05270 */
[----:B------:R-:W-:Y:S01]  /*5140*/  UMOV UR29, URZ ;  /* 0x000000ff001d7c82 */ /* 0x000fe20008000000 */
[----:B------:R-:W1:Y:S01]  /*5150*/  LDCU UR53, c[0x0][0xaa0] ;  /* 0x00015400ff3577ac */ /* 0x000e620008000800 */
[----:B------:R-:W-:Y:S01]  /*5160*/  UPLOP3.LUT UP4, UPT, UPT, UPT, UPT, 0x40, 0x4 ;  /* 0x000000000004789c */ /* 0x000fe20003f8e870 */
[----:B------:R-:W2:Y:S01]  /*5170*/  LDCU.64 UR24, c[0x0][0xc28] ;  /* 0x00018500ff1877ac */ /* 0x000ea20008000a00 */
[----:B------:R-:W-:-:S02]  /*5180*/  UISETP.NE.AND.EX UP6, UPT, UR31, URZ, UPT, UP6 ;  /* 0x000000ff1f00728c */ /* 0x000fc4000bfc5360 */
[----:B------:R-:W-:Y:S02]  /*5190*/  UPRMT UR38, URZ, 0x654, UR38 ;  /* 0x00000654ff267896 */ /* 0x000fe40008000026 */
[----:B------:R-:W-:Y:S02]  /*51a0*/  USHF.R.U32.HI UR47, URZ, UR33, UR6 ;  /* 0x00000021ff2f7299 */ /* 0x000fe40008011606 */
[----:B------:R-:W-:Y:S02]  /*51b0*/  USHF.R.U32.HI UR45, URZ, UR52, UR45 ;  /* 0x00000034ff2d7299 */ /* 0x000fe4000801162d */
[----:B------:R-:W-:Y:S02]  /*51c0*/  UISETP.NE.AND UP3, UPT, UR4, 0x1, UPT ;  /* 0x000000010400788c */ /* 0x000fe4000bf65270 */
[----:B------:R-:W-:Y:S02]  /*51d0*/  UISETP.NE.AND UP2, UPT, UR43, 0x1, UPT ;  /* 0x000000012b00788c */ /* 0x000fe4000bf45270 */
[----:B------:R-:W-:-:S11]  /*51e0*/  UISETP.NE.AND UP0, UPT, UR50, 0x1, UPT ;  /* 0x000000013200788c */ /* 0x000fd6000bf05270 */
.L_x_101:
[----:B------:R-:W-:Y:S04]  /*51f0*/  SHF.L.U32 R2, R9, 0x1f, RZ ;  /* 0x0000001f09027819 */ /* 0x000fe800000006ff */
[----:B------:R-:W3:Y:S02]  /*5200*/  SYNCS.PHASECHK.TRANS64.TRYWAIT P0, [UR27+0x150], R2 ;  /* 0x00015002ff0075a7 */ /* 0x000ee4000800111b */
[----:B---34-:R-:W-:Y:S05]  /*5210*/  @!P0 BRA `(.L_x_93) ;  /* 0x00000044000c8947 */ /* 0x018fea0003800000 */
.L_x_192:
[----:B------:R-:W4:Y:S01]  /*5220*/  LDS.128 R4, [UR27+0x190] ;  /* 0x0001901bff047984 */ /* 0x000f220008000c00 */
[----:B------:R-:W-:Y:S01]  /*5230*/  UISETP.GE.AND UP0, UPT, UR39, 0x1, UPT ;  /* 0x000000012700788c */ /* 0x000fe2000bf06270 */
[----:B------:R-:W-:Y:S01]  /*5240*/  @!PT LDS RZ, [RZ] ;  /* 0x00000000fffff984 */ /* 0x000fe20000000800 */
[----:B------:R-:W-:Y:S01]  /*5250*/  @!PT LDS RZ, [RZ] ;  /* 0x00000000fffff984 */ /* 0x000fe20000000800 */
[----:B------:R-:W-:Y:S01]  /*5260*/  @!PT LDS RZ, [RZ] ;  /* 0x00000000fffff984 */ /* 0x000fe20000000800 */
[----:B------:R-:W-:Y:S01]  /*5270*/  @!PT LDS RZ, [RZ] ;  /* 0x00000000fffff984 */ /* 0x000fe20000000800 */
[----:B------:R1:W-:Y:S06]  /*5280*/  MEMBAR.ALL.CTA ;  /* 0x0000000000007992 */ /* 0x0003ec0000008000 */
[----:B-1----:R-:W1:Y:S02]  /*5290*/  FENCE.VIEW.ASYNC.S ;  /* 0x00000000000073c6 */ /* 0x002e640000000000 */
[----:B-1----:R-:W-:Y:S01]  /*52a0*/  SYNCS.ARRIVE.TRANS64.RED.A1T0 RZ, [UR38], RZ ;  /* 0x000000ffffff79a7 */ /* 0x002fe20008100426 */
[----:B----4-:R-:W-:Y:S11]  /*52b0*/  LOP3.LUT P0, RZ, R6, 0x1, RZ, 0xc0, !PT ;  /* 0x0000000106ff7812 */ /* 0x010ff6000780c0ff */
[----:B------:R-:W-:Y:S02]  /*52c0*/  @!UPT UIADD3 URZ, UPT, UPT, URZ, URZ, URZ ;  /* 0x000000fffffff290 */ /* 0x000fe4000fffe0ff */
[----:B------:R-:W-:Y:S01]  /*52d0*/  VOTEU.ANY UP2, P0 ;  /* 0x0000000000ff7886 */ /* 0x000fe20000040100 */
[----:B------:R-:W-:Y:S11]  /*52e0*/  PLOP3.LUT P0, PT, PT, PT, UP2, 0x80, 0x8 ;  /* 0x000000000008781c */ /* 0x000ff60003f0f028 */
[----:B------:R-:W-:Y:S02]  /*52f0*/  @!UPT UIADD3 URZ, UPT, UPT, URZ, URZ, URZ ;  /* 0x000000fffffff290 */ /* 0x000fe4000fffe0ff */
[----:B---3--:R-:W-:Y:S02]  /*5300*/  @P0 MOV R2, R4 ;  /* 0x0000000400020202 */ /* 0x008fe40000000f00 */
[----:B------:R-:W-:Y:S02]  /*5310*/  @P0 LOP3.LUT R0, R5, 0xffff, RZ, 0xc0, !PT ;  /* 0x0000ffff05000812 */ /* 0x000fe400078ec0ff */
[----:B------:R-:W-:Y:S02]  /*5320*/  @P0 R2UR UR5, R2 ;  /* 0x00000000020502ca */ /* 0x000fe400000e0000 */
[----:B------:R-:W-:Y:S11]  /*5330*/  @P0 R2UR UR4, R0 ;  /* 0x00000000000402ca */ /* 0x000ff600000e0000 */
[----:B------:R-:W-:Y:S02]  /*5340*/  @UP2 UMOV UR23, UR5 ;  /* 0x0000000500172c82 */ /* 0x000fe40008000000 */
[----:B------:R-:W-:Y:S01]  /*5350*/  @UP2 UMOV UR15, UR4 ;  /* 0x00000004000f2c82 */ /* 0x000fe20008000000 */
[----:B------:R-:W-:Y:S05]  /*5360*/  BRA.U !UP0, `(.L_x_94) ;  /* 0x0000000108c07547 */ /* 0x000fea000b800000 */
[----:B------:R-:W-:Y:S02]  /*5370*/  UP2UR UR14, UPR, URZ, 0x4 ;  /* 0x00000004ff0e7883 */ /* 0x000fe40008000000 */
[----:B------:R-:W-:Y:S02]  /*5380*/  UISETP.NE.AND UP2, UPT, UR34, 0x1, UPT ;  /* 0x000000012200788c */ /* 0x000fe4000bf45270 */
[----:B------:R-:W-:Y:S02]  /*5390*/  UIMAD.WIDE.U32 UR6, UR15, UR35, URZ ;  /* 0x000000230f0672a5 */ /* 0x000fe4000f8e00ff */
[----:B------:R-:W-:Y:S02]  /*53a0*/  UIMAD.WIDE.U32 UR10, UR23, UR32, URZ ;  /* 0x00000020170a72a5 */ /* 0x000fe4000f8e00ff */
[----:B------:R-:W-:Y:S02]  /*53b0*/  USEL UR4, UR36, UR45, !UP2 ;  /* 0x0000002d24047287 */ /* 0x000fe4000d000000 */
[----:B------:R-:W-:Y:S02]  /*53c0*/  UISETP.NE.AND UP0, UPT, UR26, 0x1, UPT ;  /* 0x000000011a00788c */ /* 0x000fe4000bf05270 */
[----:B------:R-:W-:Y:S02]  /*53d0*/  UP2UR UR18, UPR, URZ, 0x2 ;  /* 0x00000002ff127883 */ /* 0x000fe40008000000 */
[----:B------:R-:W-:Y:S02]  /*53e0*/  UISETP.NE.AND UP1, UPT, UR39, 0x1, UPT ;  /* 0x000000012700788c */ /* 0x000fe4000bf25270 */
[----:B--2---:R-:W-:Y:S02]  /*53f0*/  UIMAD.WIDE.U32 UR12, UR4, UR24, URZ ;  /* 0x00000018040c72a5 */ /* 0x004fe4000f8e00ff */
[----:B------:R-:W-:Y:S01]  /*5400*/  USEL UR9, UR37, UR47, !UP0 ;  /* 0x0000002f25097287 */ /* 0x000fe2000c000000 */
[----:B------:R-:W-:Y:S01]  /*5410*/  UMOV UR6, UR7 ;  /* 0x0000000700067c82 */ /* 0x000fe20008000000 */
[----:B------:R-:W-:Y:S01]  /*5420*/  UMOV UR5, UR11 ;  /* 0x0000000b00057c82 */ /* 0x000fe20008000000 */
[----:B------:R-:W-:Y:S02]  /*5430*/  USHF.R.U32.HI UR7, URZ, UR52, UR6 ;  /* 0x00000034ff077299 */ /* 0x000fe40008011606 */
[----:B------:R-:W-:Y:S02]  /*5440*/  USHF.R.U32.HI UR6, URZ, UR33, UR5 ;  /* 0x00000021ff067299 */ /* 0x000fe40008011605 */
[----:B------:R-:W-:Y:S02]  /*5450*/  UIMAD.WIDE.U32 UR16, UR9, UR24, URZ ;  /* 0x00000018091072a5 */ /* 0x000fe4000f8e00ff */
[----:B------:R-:W-:Y:S02]  /*5460*/  USEL UR8, UR15, UR7, !UP2 ;  /* 0x000000070f087287 */ /* 0x000fe4000d000000 */
[----:B------:R-:W-:Y:S02]  /*5470*/  UISETP.NE.AND UP2, UPT, UR14, URZ, UPT ;  /* 0x000000ff0e00728c */ /* 0x000fe4000bf45270 */
[----:B------:R-:W-:Y:S01]  /*5480*/  UIMAD.WIDE.U32 UR10, UR8, UR24, URZ ;  /* 0x00000018080a72a5 */ /* 0x000fe2000f8e00ff */
[----:B------:R-:W-:Y:S02]  /*5490*/  UMOV UR5, UR13 ;  /* 0x0000000d00057c82 */ /* 0x000fe40008000000 */
[----:B------:R-:W-:Y:S03]  /*54a0*/  @UP1 USHF.R.U32.HI UR4, URZ, UR25, UR5 ;  /* 0x00000019ff041299 */ /* 0x000fe60008011605 */
[----:B------:R-:W-:Y:S01]  /*54b0*/  UMOV UR5, UR17 ;  /* 0x0000001100057c82 */ /* 0x000fe20008000000 */
[----:B------:R-:W-:Y:S02]  /*54c0*/  UIMAD UR4, UR39, UR4, URZ ;  /* 0x00000004270472a4 */ /* 0x000fe4000f8e02ff */
[----:B------:R-:W-:Y:S02]  /*54d0*/  @UP1 USHF.R.U32.HI UR9, URZ, UR25, UR5 ;  /* 0x00000019ff091299 */ /* 0x000fe40008011605 */
[----:B------:R-:W-:Y:S02]  /*54e0*/  USEL UR5, UR23, UR6, !UP0 ;  /* 0x0000000617057287 */ /* 0x000fe4000c000000 */
[----:B------:R-:W-:Y:S02]  /*54f0*/  UIMAD UR6, UR39, UR9, URZ ;  /* 0x00000009270672a4 */ /* 0x000fe4000f8e02ff */
[----:B------:R-:W-:Y:S03]  /*5500*/  UISETP.GE.AND UP0, UPT, UR8, UR4, UPT ;  /* 0x000000040800728c */ /* 0x000fe6000bf06270 */
[----:B------:R-:W-:Y:S01]  /*5510*/  UMOV UR4, UR11 ;  /* 0x0000000b00047c82 */ /* 0x000fe20008000000 */
[----:B------:R-:W-:Y:S02]  /*5520*/  UISETP.GE.OR UP0, UPT, UR5, UR6, UP0 ;  /* 0x000000060500728c */ /* 0x000fe40008706670 */
[----:B------:R-:W-:Y:S02]  /*5530*/  USHF.R.U32.HI UR4, URZ, UR25, UR4 ;  /* 0x00000019ff047299 */ /* 0x000fe40008011604 */
[----:B------:R-:W-:Y:S02]  /*5540*/  UIMAD.WIDE.U32 UR6, UR5, UR24, URZ ;  /* 0x00000018050672a5 */ /* 0x000fe4000f8e00ff */
[----:B------:R-:W-:Y:S04]  /*5550*/  USEL UR10, UR8, UR4, !UP1 ;  /* 0x00000004080a7287 */ /* 0x000fe8000c800000 */
[----:B------:R-:W-:Y:S01]  /*5560*/  UIADD3 UR11, UPT, UPT, -UR10, URZ, URZ ;  /* 0x000000ff0a0b7290 */ /* 0x000fe2000fffe1ff */
[----:B------:R-:W-:Y:S01]  /*5570*/  @!UP0 UMOV UR4, UR7 ;  /* 0x0000000700048c82 */ /* 0x000fe20008000000 */
[----:B------:R-:W-:Y:S02]  /*5580*/  UIADD3 UR7, UPT, UPT, -UR8, URZ, URZ ;  /* 0x000000ff08077290 */ /* 0x000fe4000fffe1ff */
[----:B------:R-:W-:Y:S02]  /*5590*/  @!UP0 USHF.R.U32.HI UR4, URZ, UR25, UR4 ;  /* 0x00000019ff048299 */ /* 0x000fe40008011604 */
[----:B------:R-:W-:Y:S02]  /*55a0*/  UIMAD UR6, UR39, UR11, UR8 ;  /* 0x0000000b270672a4 */ /* 0x000fe4000f8e0208 */
[----:B------:R-:W-:Y:S02]  /*55b0*/  @!UP0 USEL UR4, UR5, UR4, !UP1 ;  /* 0x0000000405048287 */ /* 0x000fe4000c800000 */
[----:B------:R-:W-:Y:S02]  /*55c0*/  UISETP.NE.AND UP1, UPT, UR18, URZ, UPT ;  /* 0x000000ff1200728c */ /* 0x000fe4000bf25270 */
[----:B------:R-:W-:Y:S02]  /*55d0*/  @!UP0 UIMAD UR6, UR9, UR6, UR4 ;  /* 0x00000006090682a4 */ /* 0x000fe4000f8e0204 */
[----:B------:R-:W-:Y:S02]  /*55e0*/  @!UP0 UIADD3 UR9, UPT, UPT, UR10, -UR4, URZ ;  /* 0x800000040a098290 */ /* 0x000fe4000fffe0ff */
[----:B------:R-:W-:Y:S02]  /*55f0*/  UIADD3 UR4, UPT, UPT, -UR5, URZ, URZ ;  /* 0x000000ff05047290 */ /* 0x000fe4000fffe1ff */
[----:B------:R-:W-:Y:S03]  /*5600*/  @!UP0 UIMAD UR8, UR9, UR39, UR5 ;  /* 0x00000027090882a4 */ /* 0x000fe6000f8e0205 */
[----:B------:R-:W-:Y:S01]  /*5610*/  @!UP0 UMOV UR5, UR6 ;  /* 0x0000000600058c82 */ /* 0x000fe20008000000 */
[----:B------:R-:W-:Y:S02]  /*5620*/  UIMAD UR6, UR26, UR4, UR23 ;  /* 0x000000041a0672a4 */ /* 0x000fe4000f8e0217 */
[----:B------:R-:W-:Y:S02]  /*5630*/  UIMAD UR4, UR34, UR7, UR15 ;  /* 0x00000007220472a4 */ /* 0x000fe4000f8e020f */
[----:B------:R-:W-:Y:S02]  /*5640*/  UIMAD UR23, UR5, UR26, UR6 ;  /* 0x0000001a051772a4 */ /* 0x000fe4000f8e0206 */
[----:B------:R-:W-:Y:S11]  /*5650*/  UIMAD UR15, UR8, UR34, UR4 ;  /* 0x00000022080f72a4 */ /* 0x000ff6000f8e0204 */
[----:B------:R-:W-:Y:S01]  /*5660*/  @!UPT UIADD3 URZ, UPT, UPT, URZ, URZ, URZ ;  /* 0x000000fffffff290 */ /* 0x000fe2000fffe0ff */
.L_x_94:
[----:B------:R-:W1:Y:S01]  /*5670*/  @!UP3 LDCU.128 UR8, c[0x0][0xc10] ;  /* 0x00018200ff08b7ac */ /* 0x000e620008000c00 */
[----:B------:R-:W-:Y:S04]  /*5680*/  ISETP.NE.U32.AND P1, PT, RZ, UR30, PT ;  /* 0x0000001eff007c0c */ /* 0x000fe8000bf25070 */
[----:B------:R-:W-:Y:S01]  /*5690*/  ISETP.NE.AND.EX P1, PT, RZ, UR31, PT, P1 ;  /* 0x0000001fff007c0c */ /* 0x000fe2000bf25310 */
[----:B------:R-:W3:Y:S01]  /*56a0*/  @!UP3 LDCU UR5, c[0x0][0xc0c] ;  /* 0x00018180ff05b7ac */ /* 0x000ee20008000800 */
[----:B------:R-:W-:Y:S02]  /*56b0*/  USHF.L.U32 UR19, UR19, 0x6, URZ ;  /* 0x0000000613137899 */ /* 0x000fe400080006ff */
[----:B-1----:R-:W-:Y:S07]  /*56c0*/  UIMAD.WIDE.U32 UR6, UR23, UR8, URZ ;  /* 0x00000008170672a5 */ /* 0x002fee000f8e00ff */
[----:B------:R-:W-:Y:S01]  /*56d0*/  @!UP3 UMOV UR4, UR7 ;  /* 0x000000070004bc82 */ /* 0x000fe20008000000 */
[----:B---3--:R-:W-:Y:S02]  /*56e0*/  @!UP3 UISETP.NE.AND UP0, UPT, UR5, 0x1, UPT ;  /* 0x000000010500b88c */ /* 0x008fe4000bf05270 */
[----:B------:R-:W-:Y:S02]  /*56f0*/  @!UP3 USHF.R.U32.HI UR4, URZ, UR9, UR4 ;  /* 0x00000009ff04b299 */ /* 0x000fe40008011604 */
[----:B------:R-:W-:Y:S02]  /*5700*/  UIMAD.WIDE.U32 UR6, UR15, UR11, URZ ;  /* 0x0000000b0f0672a5 */ /* 0x000fe4000f8e00ff */
[----:B------:R-:W-:Y:S02]  /*5710*/  @!UP3 USEL UR8, UR23, UR4, !UP0 ;  /* 0x000000041708b287 */ /* 0x000fe4000c000000 */
[----:B------:R-:W-:Y:S03]  /*5720*/  @!UP3 UISETP.NE.AND UP0, UPT, UR10, 0x1, UPT ;  /* 0x000000010a00b88c */ /* 0x000fe6000bf05270 */
[----:B------:R-:W-:Y:S02]  /*5730*/  @!UP3 UMOV UR6, UR7 ;  /* 0x000000070006bc82 */ /* 0x000fe40008000000 */
[----:B------:R-:W1:Y:S02]  /*5740*/  @!UP3 LDCU UR4, c[0x0][0xc20] ;  /* 0x00018400ff04b7ac */ /* 0x000e640008000800 */
[----:B-1----:R-:W-:Y:S04]  /*5750*/  @!UP3 USHF.R.U32.HI UR6, URZ, UR4, UR6 ;  /* 0x00000004ff06b299 */ /* 0x002fe80008011606 */
[----:B------:R-:W-:Y:S04]  /*5760*/  @!UP3 USEL UR6, UR15, UR6, !UP0 ;  /* 0x000000060f06b287 */ /* 0x000fe8000c000000 */
[----:B------:R-:W-:Y:S02]  /*5770*/  @!UP3 UIADD3 UR4, UPT, UPT, -UR8, UR6, URZ ;  /* 0x000000060804b290 */ /* 0x000fe4000fffe1ff */
[----:B------:R-:W-:Y:S02]  /*5780*/  @!UP3 UIADD3 UR6, UPT, UPT, UR8, -UR6, URZ ;  /* 0x800000060806b290 */ /* 0x000fe4000fffe0ff */
[----:B------:R-:W-:Y:S02]  /*5790*/  @!UP3 UIMAD UR23, UR4, UR5, UR23 ;  /* 0x000000050417b2a4 */ /* 0x000fe4000f8e0217 */
[----:B------:R-:W-:Y:S01]  /*57a0*/  @!UP3 UIMAD UR15, UR6, UR10, UR15 ;  /* 0x0000000a060fb2a4 */ /* 0x000fe2000f8e020f */
[----:B------:R-:W-:Y:S11]  /*57b0*/  BRA.U UP4, `(.L_x_95) ;  /* 0x0000000104107547 */ /* 0x000ff6000b800000 */
[----:B------:R-:W-:Y:S04]  /*57c0*/  MOV R2, UR55 ;  /* 0x0000003700027c02 */ /* 0x000fe80008000f00 */
[----:B------:R-:W-:Y:S04]  /*57d0*/  SHF.L.U32 R2, R2, 0x1f, RZ ;  /* 0x0000001f02027819 */ /* 0x000fe800000006ff */
[----:B------:R-:W1:Y:S02]  /*57e0*/  SYNCS.PHASECHK.TRANS64.TRYWAIT P2, [UR27+0x148], R2 ;  /* 0x00014802ff0075a7 */ /* 0x000e64000804111b */
[----:B-1----:R-:W-:Y:S05]  /*57f0*/  @!P2 BRA `(.L_x_96) ;  /* 0x0000003c00aca947 */ /* 0x002fea0003800000 */
.L_x_95:
[----:B------:R-:W-:Y:S05]  /*5800*/  BRA.U !UP6, `(.L_x_97) ;  /* 0x000000010e387547 */ /* 0x000fea000b800000 */
[----:B------:R-:W-:Y:S01]  /*5810*/  UPLOP3.LUT UP1, UPT, UPT, UPT, UP5, 0x80, 0x8 ;  /* 0x000000000008789c */ /* 0x000fe20003f2f050 */
[----:B-1----:R-:W-:Y:S01]  /*5820*/  HFMA2 R0, -RZ, RZ, 0, 5.9604644775390625e-08 ;  /* 0x00000001ff007431 */ /* 0x002fe200000001ff */
[----:B------:R-:W1:Y:S01]  /*5830*/  LDCU.64 UR8, c[0x0][0x358] ;  /* 0x00006b00ff0877ac */ /* 0x000e620008000a00 */
[----:B------:R-:W-:Y:S03]  /*5840*/  IMAD.MOV.U32 R45, RZ, RZ, 0x1 ;  /* 0x00000001ff2d7424 */ /* 0x000fe600078e00ff */
[----:B------:R-:W-:Y:S05]  /*5850*/  PLOP3.LUT P2, PT, PT, PT, UP1, 0x80, 0x8 ;  /* 0x000000000008781c */ /* 0x000fea0003f4f018 */
[----:B------:R-:W3:Y:S01]  /*5860*/  @UP1 LDCU.64 UR4, c[0x0][0x988] ;  /* 0x00013100ff0417ac */ /* 0x000ee20008000a00 */
[----:B------:R-:W-:Y:S07]  /*5870*/  @UP1 UIMAD UR6, UR46, UR30, URZ ;  /* 0x0000001e2e0612a4 */ /* 0x000fee000f8e02ff */
[----:B------:R-:W-:Y:S01]  /*5880*/  @!P2 PRMT R45, R0, 0x7610, R45 ;  /* 0x00007610002da816 */ /* 0x000fe2000000002d */
[----:B---3--:R-:W-:Y:S06]  /*5890*/  @UP1 UIMAD.WIDE UR4, UR6, 0x4, UR4 ;  /* 0x00000004060418a5 */ /* 0x008fec000f8e0204 */
[----:B-----5:R-:W-:Y:S01]  /*58a0*/  IMAD.U32 R26, RZ, RZ, UR4 ;  /* 0x00000004ff1a7e24 */ /* 0x020fe2000f8e00ff */
[----:B------:R-:W-:Y:S04]  /*58b0*/  MOV R27, UR5 ;  /* 0x00000005001b7c02 */ /* 0x000fe80008000f00 */
[----:B------:R-:W3:Y:S01]  /*58c0*/  @!UP1 LDCU UR4, c[0x0][0x980] ;  /* 0x00013000ff0497ac */ /* 0x000ee20008000800 */
[----:B-1----:R4:W5:Y:S02]  /*58d0*/  @P2 LDG.E R26, desc[UR8][R26.64] ;  /* 0x000000081a1a2981 */ /* 0x002964000c1e1900 */
[----:B---34-:R-:W-:Y:S07]  /*58e0*/  @!P2 IMAD.U32 R26, RZ, RZ, UR4 ;  /* 0x00000004ff1aae24 */ /* 0x018fee000f8e00ff */
.L_x_97:
[----:B-----5:R-:W-:Y:S01]  /*58f0*/  @!P1 FSETP.EQ.AND P3, PT, R26, RZ, PT ;  /* 0x000000ff1a00920b */ /* 0x020fe20003f62000 */
[----:B------:R-:W-:Y:S01]  /*5900*/  @!UPT UIADD3 URZ, UPT, UPT, URZ, URZ, URZ ;  /* 0x000000fffffff290 */ /* 0x000fe2000fffe0ff */
[----:B------:R-:W-:Y:S11]  /*5910*/  @!P1 BRA `(.L_x_98) ;  /* 0x0000000000149947 */ /* 0x000ff60003800000 */
[----:B------:R-:W-:Y:S02]  /*5920*/  LOP3.LUT P1, RZ, R45, 0xff, RZ, 0xc0, !PT ;  /* 0x000000ff2dff7812 */ /* 0x000fe4000782c0ff */
[----:B------:R-:W-:Y:S04]  /*5930*/  PLOP3.LUT P3, PT, PT, PT, UP1, 0x80, 0x8 ;  /* 0x000000000008781c */ /* 0x000fe80003f6f018 */
[----:B------:R-:W-:Y:S07]  /*5940*/  PLOP3.LUT P3, PT, P3, PT, PT, 0x8, 0x80 ;  /* 0x000000000080781c */ /* 0x000fee0001f6e170 */
[----:B------:R-:W-:Y:S11]  /*5950*/  @P1 FSETP.EQ.AND P3, PT, R26, RZ, PT ;  /* 0x000000ff1a00120b */ /* 0x000ff60003f62000 */
[----:B------:R-:W-:Y:S02]  /*5960*/  @!UPT UIADD3 URZ, UPT, UPT, URZ, URZ, URZ ;  /* 0x000000fffffff290 */ /* 0x000fe4000fffe0ff */
.L_x_98:
[----:B------:R-:W-:Y:S01]  /*5970*/  ULEA UR17, UR29, UR27, 0x3 ;  /* 0x0000001b1d117291 */ /* 0x000fe2000f8e18ff */
[----:B------:R-:W-:Y:S01]  /*5980*/  SHF.L.U32 R8, R10, 0x1f, RZ ;  /* 0x0000001f0a087819 */ /* 0x000fe200000006ff */
[----:B------:R-:W-:Y:S02]  /*5990*/  USHF.L.U32 UR11, UR44, 0x6, URZ ;  /* 0x000000062c0b7899 */ /* 0x000fe400080006ff */
[----:B------:R-:W-:Y:S02]  /*59a0*/  UISETP.NE.AND UP0, UPT, UR40, 0x1, UPT ;  /* 0x000000012800788c */ /* 0x000fe4000bf05270 */
[----:B------:R-:W-:Y:S01]  /*59b0*/  UIMAD.WIDE.U32 UR4, UR11, UR41, URZ ;  /* 0x000000290b0472a5 */ /* 0x000fe2000f8e00ff */
[----:B------:R-:W-:Y:S02]  /*59c0*/  ELECT P2, URZ, PT ;  /* 0x0000000000ff782f */ /* 0x000fe40003840000 */
[----:B------:R-:W3:Y:S02]  /*59d0*/  SYNCS.PHASECHK.TRANS64.TRYWAIT P1, [UR17+0x128], R8 ;  /* 0x00012808ff0075a7 */ /* 0x000ee40008021111 */
[----:B------:R-:W-:Y:S02]  /*59e0*/  PLOP3.LUT P2, PT, P3, P2, PT, 0xf2, 0x2f ;  /* 0x00000000002f781c */ /* 0x000fe40001f45e72 */
[----:B------:R-:W-:Y:S02]  /*59f0*/  UMOV UR4, UR5 ;  /* 0x0000000500047c82 */ /* 0x000fe40008000000 */
[----:B------:R-:W-:Y:S04]  /*5a00*/  USHF.R.U32.HI UR4, URZ, UR42, UR4 ;  /* 0x0000002aff047299 */ /* 0x000fe80008011604 */
[----:B------:R-:W-:Y:S02]  /*5a10*/  USEL UR12, UR11, UR4, !UP0 ;  /* 0x000000040b0c7287 */ /* 0x000fe4000c000000 */
[----:B------:R-:W-:Y:S02]  /*5a20*/  UISETP.NE.AND UP0, UPT, UR43, 0x1, UPT ;  /* 0x000000012b00788c */ /* 0x000fe4000bf05270 */
[----:B------:R-:W-:Y:S02]  /*5a30*/  UIMAD.WIDE.U32 UR4, UR12, UR48, URZ ;  /* 0x000000300c0472a5 */ /* 0x000fe4000f8e00ff */
[----:B------:R-:W-:Y:S01]  /*5a40*/  UIADD3 UR6, UPT, UPT, -UR12, URZ, URZ ;  /* 0x000000ff0c067290 */ /* 0x000fe2000fffe1ff */
[----:B-1----:R-:W-:Y:S03]  /*5a50*/  @!P2 IMAD.MOV.U32 R0, RZ, 0x20, RZ ;  /* 0x00000020ff00a824 */ /* 0x002fe600078e00ff */
[----:B------:R-:W-:Y:S01]  /*5a60*/  UIMAD UR11, UR40, UR6, UR11 ;  /* 0x00000006280b72a4 */ /* 0x000fe2000f8e020b */
[----:B------:R-:W-:Y:S01]  /*5a70*/  @!P2 IMAD.MOV.U32 R0, RZ, 0x400, R0 ;  /* 0x00000400ff00a824 */ /* 0x000fe200078e0000 */
[----:B------:R-:W-:Y:S02]  /*5a80*/  UMOV UR4, UR5 ;  /* 0x0000000500047c82 */ /* 0x000fe40008000000 */
[----:B------:R-:W-:Y:S04]  /*5a90*/  USHF.R.U32.HI UR4, URZ, UR49, UR4 ;  /* 0x00000031ff047299 */ /* 0x000fe80008011604 */
[----:B------:R-:W-:Y:S02]  /*5aa0*/  USEL UR13, UR12, UR4, !UP0 ;  /* 0x000000040c0d7287 */ /* 0x000fe4000c000000 */
[----:B------:R-:W-:Y:S02]  /*5ab0*/  UISETP.NE.AND UP0, UPT, UR50, 0x1, UPT ;  /* 0x000000013200788c */ /* 0x000fe4000bf05270 */
[----:B------:R-:W-:Y:S07]  /*5ac0*/  UIMAD.WIDE.U32 UR4, UR13, UR51, URZ ;  /* 0x000000330d0472a5 */ /* 0x000fee000f8e00ff */
[----:B------:R-:W-:Y:S02]  /*5ad0*/  UMOV UR4, UR5 ;  /* 0x0000000500047c82 */ /* 0x000fe40008000000 */
[----:B------:R-:W-:Y:S04]  /*5ae0*/  USHF.R.U32.HI UR4, URZ, UR53, UR4 ;  /* 0x00000035ff047299 */ /* 0x000fe80008011604 */
[----:B------:R-:W-:Y:S02]  /*5af0*/  USEL UR14, UR13, UR4, !UP0 ;  /* 0x000000040d0e7287 */ /* 0x000fe4000c000000 */
[----:B------:R-:W-:Y:S02]  /*5b00*/  UIADD3 UR4, UPT, UPT, -UR13, URZ, URZ ;  /* 0x000000ff0d047290 */ /* 0x000fe4000fffe1ff */
[----:B------:R-:W-:Y:S02]  /*5b10*/  UIADD3 UR5, UPT, UPT, -UR14, URZ, URZ ;  /* 0x000000ff0e057290 */ /* 0x000fe4000fffe1ff */
[----:B------:R-:W-:Y:S02]  /*5b20*/  UIMAD UR12, UR43, UR4, UR12 ;  /* 0x000000042b0c72a4 */ /* 0x000fe4000f8e020c */
[----:B------:R-:W-:Y:S01]  /*5b30*/  UIMAD UR13, UR50, UR5, UR13 ;  /* 0x00000005320d72a4 */ /* 0x000fe2000f8e020d */
[----:B---3--:R-:W-:Y:S11]  /*5b40*/  @!P1 BRA `(.L_x_99) ;  /* 0x0000003800f09947 */ /* 0x008ff60003800000 */
.L_x_195:
[----:B------:R-:W3:Y:S01]  /*5b50*/  S2UR UR22, SR_CgaCtaId ;  /* 0x00000000001679c3 */ /* 0x000ee20000008800 */
[----:B------:R-:W-:Y:S01]  /*5b60*/  @!P2 R2UR UR5, R0 ;  /* 0x000000000005a2ca */ /* 0x000fe200000e0000 */
[----:B------:R-:W-:Y:S01]  /*5b70*/  VOTEU.ALL UP0, P2 ;  /* 0x0000000000ff7886 */ /* 0x000fe20001000000 */
[----:B-1----:R-:W-:Y:S02]  /*5b80*/  @!P2 IADD3 R2, P1, PT, R12, 0x680, RZ ;  /* 0x000006800c02a810 */ /* 0x002fe40007f3e0ff */
[----:B------:R-:W-:Y:S02]  /*5b90*/  @P0 SHF.R.U32.HI R4, RZ, 0x10, R5 ;  /* 0x00000010ff040819 */ /* 0x000fe40000011605 */
[----:B------:R-:W-:Y:S01]  /*5ba0*/  @!P2 R2UR UR6, R2 ;  /* 0x000000000206a2ca */ /* 0x000fe200000e0000 */
[----:B------:R-:W-:Y:S01]  /*5bb0*/  @!P2 IMAD.X R0, RZ, RZ, R13, P1 ;  /* 0x000000ffff00a224 */ /* 0x000fe200008e060d */
[----:B------:R-:W-:Y:S01]  /*5bc0*/  @!UP0 ULEA UR4, UR29, UR27, 0xc ;  /* 0x0000001b1d048291 */ /* 0x000fe2000f8e60ff */
[----:B------:R-:W-:Y:S01]  /*5bd0*/  @P0 R2UR UR46, R4 ;  /* 0x00000000042e02ca */ /* 0x000fe200000e0000 */
[----:B------:R-:W-:Y:S02]  /*5be0*/  @!UP0 UIADD3 UR21, UPT, UPT, UR19, 0x20, URZ ;  /* 0x0000002013158890 */ /* 0x000fe4000fffe0ff */
[----:B------:R-:W-:Y:S02]  /*5bf0*/  @!UP0 UIADD3 UR8, UPT, UPT, UR4, 0x200, URZ ;  /* 0x0000020004088890 */ /* 0x000fe4000fffe0ff */
[----:B------:R-:W-:Y:S01]  /*5c00*/  @!UP0 UPRMT UR16, UR5, 0x5410, URZ ;  /* 0x0000541005108896 */ /* 0x000fe200080000ff */
[----:B------:R-:W-:Y:S01]  /*5c10*/  @!P2 R2UR UR5, R0 ;  /* 0x000000000005a2ca */ /* 0x000fe200000e0000 */
[----:B------:R-:W-:Y:S01]  /*5c20*/  @!UP0 UIADD3 UR18, UPT, UPT, UR4, 0xa00, URZ ;  /* 0x00000a0004128890 */ /* 0x000fe2000fffe0ff */
[----:B------:R-:W-:Y:S01]  /*5c30*/  @!P2 IMAD.MOV.U32 R0, RZ, RZ, 0x1000 ;  /* 0x00001000ff00a424 */ /* 0x000fe200078e00ff */
[----:B------:R-:W-:Y:S01]  /*5c40*/  UIADD3 UR4, UPT, UPT, UR29, 0x1, URZ ;  /* 0x000000011d047890 */ /* 0x000fe2000fffe0ff */
[----:B------:R-:W-:Y:S03]  /*5c50*/  IMAD.U32 R14, RZ, RZ, UR6 ;  /* 0x00000006ff0e7e24 */ /* 0x000fe6000f8e00ff */
[----:B------:R-:W-:Y:S02]  /*5c60*/  UISETP.NE.AND UP0, UPT, UR4, 0x3, UPT ;  /* 0x000000030400788c */ /* 0x000fe4000bf05270 */
[----:B------:R-:W-:Y:S02]  /*5c70*/  @!P2 R2UR UR6, R14 ;  /* 0x000000000e06a2ca */ /* 0x000fe400000e0000 */
[----:B------:R-:W-:Y:S02]  /*5c80*/  USEL UR4, UR4, URZ, UP0 ;  /* 0x000000ff04047287 */ /* 0x000fe40008000000 */
[----:B------:R-:W-:Y:S01]  /*5c90*/  IMAD.U32 R15, RZ, RZ, UR5 ;  /* 0x00000005ff0f7e24 */ /* 0x000fe2000f8e00ff */
[----:B------:R-:W-:Y:S02]  /*5ca0*/  USEL UR20, URZ, 0x1, UP0 ;  /* 0x00000001ff147887 */ /* 0x000fe40008000000 */
[----:B------:R-:W-:Y:S02]  /*5cb0*/  UIADD3 UR5, UPT, UPT, UR17, 0x110, URZ ;  /* 0x0000011011057890 */ /* 0x000fe4000fffe0ff */
[----:B------:R-:W-:Y:S01]  /*5cc0*/  @!P2 R2UR UR7, R15 ;  /* 0x000000000f07a2ca */ /* 0x000fe200000e0000 */
[----:B------:R-:W-:Y:S01]  /*5cd0*/  VOTEU.ALL UP0, P2 ;  /* 0x0000000000ff7886 */ /* 0x000fe20001000000 */
[----:B------:R-:W-:Y:S04]  /*5ce0*/  LOP3.LUT R10, R10, UR20, RZ, 0x3c, !PT ;  /* 0x000000140a0a7c12 */ /* 0x000fe8000f8e3cff */
[----:B------:R-:W-:Y:S01]  /*5cf0*/  @!UP0 UMOV UR9, UR5 ;  /* 0x0000000500098c82 */ /* 0x000fe20008000000 */
[----:B------:R-:W-:Y:S01]  /*5d00*/  @!UP0 UMOV UR10, UR19 ;  /* 0x00000013000a8c82 */ /* 0x000fe20008000000 */
[----:B------:R-:W-:Y:S05]  /*5d10*/  SHF.L.U32 R2, R10, 0x1f, RZ ;  /* 0x0000001f0a027819 */ /* 0x000fea00000006ff */
[----:B------:R1:W-:Y:S01]  /*5d20*/  @!UP0 UTMALDG.5D.IM2COL [UR8], [UR6], UR16 ;  /* 0x00000008060083b4 */ /* 0x0003e20008060010 */
[----:B------:R-:W-:Y:S05]  /*5d30*/  VOTEU.ALL UP0, P2 ;  /* 0x0000000000ff7886 */ /* 0x000fea0001000000 */
[----:B-1----:R-:W-:Y:S01]  /*5d40*/  @!UP0 UMOV UR8, UR18 ;  /* 0x0000001200088c82 */ /* 0x002fe20008000000 */
[----:B------:R-:W-:Y:S01]  /*5d50*/  @!UP0 UMOV UR9, UR5 ;  /* 0x0000000500098c82 */ /* 0x000fe20008000000 */
[----:B------:R-:W-:Y:S01]  /*5d60*/  @!UP0 UMOV UR10, UR21 ;  /* 0x00000015000a8c82 */ /* 0x000fe20008000000 */
[----:B---3--:R-:W-:Y:S01]  /*5d70*/  UPRMT UR5, UR22, 0x654, UR5 ;  /* 0x0000065416057896 */ /* 0x008fe20008000005 */
[----:B------:R1:W-:Y:S01]  /*5d80*/  @!UP0 UTMALDG.5D.IM2COL [UR8], [UR6], UR16 ;  /* 0x00000008060083b4 */ /* 0x0003e20008060010 */
[----:B------:R3:W-:Y:S07]  /*5d90*/  @!P2 SYNCS.ARRIVE.TRANS64.RED.A0TR RZ, [UR17+0x110], R0 ;  /* 0x00011000ffffa9a7 */ /* 0x0007ee0008300411 */
[----:B------:R-:W-:Y:S01]  /*5da0*/  SYNCS.ARRIVE.TRANS64.RED.A1T0 RZ, [UR5], RZ ;  /* 0x000000ffffff79a7 */ /* 0x000fe20008100405 */
[----:B-1----:R-:W-:Y:S09]  /*5db0*/  ULEA UR6, UR4, UR27, 0x3 ;  /* 0x0000001b04067291 */ /* 0x002ff2000f8e18ff */
[----:B------:R-:W1:Y:S02]  /*5dc0*/  SYNCS.PHASECHK.TRANS64.TRYWAIT P1, [UR6+0x128], R2 ;  /* 0x00012802ff0075a7 */ /* 0x000e640008021106 */
[----:B-1-3--:R-:W-:Y:S05]  /*5dd0*/  @!P1 BRA `(.L_x_100) ;  /* 0x0000003800649947 */ /* 0x00afea0003800000 */
.L_x_197:
[----:B------:R-:W-:Y:S01]  /*5de0*/  UIADD3 UR5, UPT, UPT, UR4, 0x1, URZ ;  /* 0x0000000104057890 */ /* 0x000fe2000fffe0ff */
[----:B-1----:R-:W-:Y:S01]  /*5df0*/  @!P2 IMAD.MOV.U32 R0, RZ, 0x20, RZ ;  /* 0x00000020ff00a824 */ /* 0x002fe200078e00ff */
[----:B------:R-:W-:Y:S01]  /*5e00*/  UIADD3 UR17, UPT, UPT, UR6, 0x110, URZ ;  /* 0x0000011006117890 */ /* 0x000fe2000fffe0ff */
[----:B------:R-:W1:Y:S01]  /*5e10*/  S2UR UR56, SR_CgaCtaId ;  /* 0x00000000003879c3 */ /* 0x000e620000008800 */
[----:B------:R-:W-:Y:S01]  /*5e20*/  UISETP.NE.AND UP0, UPT, UR5, 0x3, UPT ;  /* 0x000000030500788c */ /* 0x000fe2000bf05270 */
[----:B------:R-:W-:Y:S01]  /*5e30*/  @!P2 IMAD.MOV.U32 R0, RZ, 0x400, R0 ;  /* 0x00000400ff00a824 */ /* 0x000fe200078e0000 */
[----:B------:R-:W-:Y:S01]  /*5e40*/  UPLOP3.LUT UP4, UPT, UPT, UPT, UPT, 0x80, 0x8 ;  /* 0x000000000008789c */ /* 0x000fe20003f8f070 */
[----:B------:R-:W-:Y:S01]  /*5e50*/  @!P2 IADD3 R2, P0, PT, R12, 0x680, RZ ;  /* 0x000006800c02a810 */ /* 0x000fe20007f1e0ff */
[----:B------:R-:W-:Y:S01]  /*5e60*/  USEL UR29, UR5, URZ, UP0 ;  /* 0x000000ff051d7287 */ /* 0x000fe20008000000 */
[----:B------:R-:W-:Y:S01]  /*5e70*/  R2UR UR54, R47 ;  /* 0x000000002f3672ca */ /* 0x000fe200000e0000 */
[----:B------:R-:W-:Y:S01]  /*5e80*/  USEL UR28, URZ, 0x1, UP0 ;  /* 0x00000001ff1c7887 */ /* 0x000fe20008000000 */
[----:B------:R-:W-:Y:S01]  /*5e90*/  @!P2 R2UR UR5, R0 ;  /* 0x000000000005a2ca */ /* 0x000fe200000e0000 */
[----:B------:R-:W-:Y:S01]  /*5ea0*/  UMOV UR20, UR12 ;  /* 0x0000000c00147c82 */ /* 0x000fe20008000000 */
[----:B------:R-:W-:Y:S01]  /*5eb0*/  UMOV UR21, UR13 ;  /* 0x0000000d00157c82 */ /* 0x000fe20008000000 */
[----:B------:R-:W-:Y:S01]  /*5ec0*/  UMOV UR22, UR14 ;  /* 0x0000000e00167c82 */ /* 0x000fe20008000000 */
[----:B------:R-:W-:Y:S01]  /*5ed0*/  VOTEU.ALL UP0, P2 ;  /* 0x0000000000ff7886 */ /* 0x000fe20001000000 */
[----:B------:R-:W-:Y:S01]  /*5ee0*/  @!P2 IMAD.X R0, RZ, RZ, R13, P0 ;  /* 0x000000ffff00a224 */ /* 0x000fe200000e060d */
[----:B------:R-:W-:Y:S01]  /*5ef0*/  UMOV UR9, UR17 ;  /* 0x0000001100097c82 */ /* 0x000fe20008000000 */
[----:B------:R-:W-:Y:S02]  /*5f00*/  R2UR UR44, R48 ;  /* 0x00000000302c72ca */ /* 0x000fe400000e0000 */
[----:B------:R-:W-:Y:S01]  /*5f10*/  @!UP0 ULEA UR4, UR4, UR27, 0xc ;  /* 0x0000001b04048291 */ /* 0x000fe2000f8e60ff */
[----:B------:R-:W-:Y:S01]  /*5f20*/  LOP3.LUT R9, R9, 0x1, RZ, 0x3c, !PT ;  /* 0x0000000109097812 */ /* 0x000fe200078e3cff */
[----:B------:R-:W-:Y:S01]  /*5f30*/  @!UP0 UIADD3 UR18, UPT, UPT, UR19, 0x10, URZ ;  /* 0x0000001013128890 */ /* 0x000fe2000fffe0ff */
[----:B------:R-:W-:Y:S01]  /*5f40*/  LOP3.LUT R10, R10, UR28, RZ, 0x3c, !PT ;  /* 0x0000001c0a0a7c12 */ /* 0x000fe2000f8e3cff */
[----:B------:R-:W-:Y:S02]  /*5f50*/  @!UP0 UIADD3 UR16, UPT, UPT, UR4, 0x200, URZ ;  /* 0x0000020004108890 */ /* 0x000fe4000fffe0ff */
[----:B------:R-:W-:Y:S01]  /*5f60*/  @!UP0 UIADD3 UR8, UPT, UPT, UR4, 0xa00, URZ ;  /* 0x00000a0004088890 */ /* 0x000fe2000fffe0ff */
[----:B------:R-:W-:Y:S01]  /*5f70*/  @!P2 R2UR UR4, R0 ;  /* 0x000000000004a2ca */ /* 0x000fe200000e0000 */
[----:B------:R-:W-:Y:S01]  /*5f80*/  @!UP0 UPRMT UR7, UR5, 0x5410, URZ ;  /* 0x0000541005078896 */ /* 0x000fe200080000ff */
[----:B------:R-:W-:Y:S01]  /*5f90*/  @!P2 R2UR UR5, R2 ;  /* 0x000000000205a2ca */ /* 0x000fe200000e0000 */
[----:B------:R-:W-:Y:S01]  /*5fa0*/  @!UP0 UIADD3 UR10, UPT, UPT, UR19, 0x30, URZ ;  /* 0x00000030130a8890 */ /* 0x000fe2000fffe0ff */
[----:B------:R-:W-:Y:S02]  /*5fb0*/  VOTEU.ALL UP0, P2 ;  /* 0x0000000000ff7886 */ /* 0x000fe40001000000 */
[----:B------:R-:W-:Y:S01]  /*5fc0*/  UMOV UR19, UR11 ;  /* 0x0000000b00137c82 */ /* 0x000fe20008000000 */
[----:B------:R-:W-:Y:S06]  /*5fd0*/  UIADD3 UR44, UPT, UPT, UR23, UR44, URZ ;  /* 0x0000002c172c7290 */ /* 0x000fec000fffe0ff */
[----:B------:R-:W-:Y:S02]  /*5fe0*/  IMAD.U32 R5, RZ, RZ, UR4 ;  /* 0x00000004ff057e24 */ /* 0x000fe4000f8e00ff */
[----:B------:R-:W-:Y:S03]  /*5ff0*/  IMAD.U32 R4, RZ, RZ, UR5 ;  /* 0x00000005ff047e24 */ /* 0x000fe6000f8e00ff */
[----:B------:R-:W-:Y:S02]  /*6000*/  @!P2 R2UR UR5, R5 ;  /* 0x000000000505a2ca */ /* 0x000fe400000e0000 */
[----:B------:R-:W-:Y:S11]  /*6010*/  @!P2 R2UR UR4, R4 ;  /* 0x000000000404a2ca */ /* 0x000ff600000e0000 */
[----:B------:R-:W-:Y:S02]  /*6020*/  @!UPT UIADD3 URZ, UPT, UPT, URZ, URZ, URZ ;  /* 0x000000fffffff290 */ /* 0x000fe4000fffe0ff */
[----:B------:R3:W-:Y:S01]  /*6030*/  @!UP0 UTMALDG.5D.IM2COL [UR16], [UR4], UR7 ;  /* 0x00000010040083b4 */ /* 0x0007e20008060007 */
[----:B------:R-:W-:Y:S05]  /*6040*/  VOTEU.ALL UP0, P2 ;  /* 0x0000000000ff7886 */ /* 0x000fea0001000000 */
[----:B------:R1:W-:Y:S01]  /*6050*/  @!UP0 UTMALDG.5D.IM2COL [UR8], [UR4], UR7 ;  /* 0x00000008040083b4 */ /* 0x0003e20008060007 */
[----:B------:R4:W-:Y:S01]  /*6060*/  @!P2 SYNCS.ARRIVE.TRANS64.RED.A0TR RZ, [UR6+0x110], R3 ;  /* 0x00011003ffffa9a7 */ /* 0x0009e20008300406 */
[----:B---3--:R-:W-:Y:S02]  /*6070*/  UIADD3 UR19, UPT, UPT, UR15, UR54, URZ ;  /* 0x000000360f137290 */ /* 0x008fe4000fffe0ff */
[----:B-1----:R-:W-:Y:S09]  /*6080*/  UPRMT UR4, UR56, 0x654, UR17 ;  /* 0x0000065438047896 */ /* 0x002ff20008000011 */
[----:B------:R-:W-:Y:S01]  /*6090*/  SYNCS.ARRIVE.TRANS64.RED.A1T0 RZ, [UR4], RZ ;  /* 0x000000ffffff79a7 */ /* 0x000fe20008100404 */
[----:B------:R-:W-:Y:S05]  /*60a0*/  BRA.U UP2, `(.L_x_101) ;  /* 0xfffffff102507547 */ /* 0x000fea000b83ffff */
[----:B------:R-:W-:Y:S01]  /*60b0*/  UIADD3 UR27, UPT, UPT, UR27, 0x128, URZ ;  /* 0x000001281b1b7890 */ /* 0x000fe2000fffe0ff */
[----:B------:R-:W-:-:S03]  /*60c0*/  SHF.L.U32 R2, R10, 0x1f, RZ ;  /* 0x0000001f0a027819 */ /* 0x000fc600000006ff */
[----:B------:R-:W-:-:S09]  /*60d0*/  ULEA UR4, UR29, UR27, 0x3 ;  /* 0x0000001b1d047291 */ /* 0x000fd2000f8e18ff */
[----:B------:R-:W1:Y:S02]  /*60e0*/  SYNCS.PHASECHK.TRANS64.TRYWAIT P0, [UR4], R2 ;  /* 0x00000002ff0075a7 */ /* 0x000e640008001104 */
[----:B-1----:R-:W-:Y:S05]  /*60f0*/  @!P0 BRA `(.L_x_102) ;  /* 0x0000003400b48947 */ /* 0x002fea0003800000 */
.L_x_199:
[----:B------:R-:W-:-:S04]  /*6100*/  UIADD3 UR4, UPT, UPT, UR29, 0x1, URZ ;  /* 0x000000011d047890 */ /* 0x000fc8000fffe0ff */
[----:B------:R-:W-:-:S04]  /*6110*/  UISETP.NE.AND UP0, UPT, UR4, 0x3, UPT ;  /* 0x000000030400788c */ /* 0x000fc8000bf05270 */
[----:B------:R-:W-:Y:S02]  /*6120*/  USEL UR6, URZ, 0x1, UP0 ;  /* 0x00000001ff067887 */ /* 0x000fe40008000000 */
[----:B------:R-:W-:-:S04]  /*6130*/  USEL UR4, UR4, URZ, UP0 ;  /* 0x000000ff04047287 */ /* 0x000fc80008000000 */
[----:B------:R-:W-:Y:S01]  /*6140*/  ULEA UR5, UR4, UR27, 0x3 ;  /* 0x0000001b04057291 */ /* 0x000fe2000f8e18ff */
[----:B------:R-:W-:-:S04]  /*6150*/  LOP3.LUT R10, R10, UR6, RZ, 0x3c, !PT ;  /* 0x000000060a0a7c12 */ /* 0x000fc8000f8e3cff */
[----:B-1----:R-:W-:-:S04]  /*6160*/  SHF.L.U32 R2, R10, 0x1f, RZ ;  /* 0x0000001f0a027819 */ /* 0x002fc800000006ff */
[----:B------:R-:W1:Y:S02]  /*6170*/  SYNCS.PHASECHK.TRANS64.TRYWAIT P0, [UR5], R2 ;  /* 0x00000002ff0075a7 */ /* 0x000e640008001105 */
[----:B-1----:R-:W-:Y:S05]  /*6180*/  @!P0 BRA `(.L_x_103) ;  /* 0x0000003400a88947 */ /* 0x002fea0003800000 */
.L_x_201:
[----:B------:R-:W-:-:S04]  /*6190*/  UIADD3 UR4, UPT, UPT, UR4, 0x1, URZ ;  /* 0x0000000104047890 */ /* 0x000fc8000fffe0ff */
[----:B------:R-:W-:-:S04]  /*61a0*/  UISETP.NE.AND UP0, UPT, UR4, 0x3, UPT ;  /* 0x000000030400788c */ /* 0x000fc8000bf05270 */
[----:B------:R-:W-:Y:S02]  /*61b0*/  USEL UR5, URZ, 0x1, UP0 ;  /* 0x00000001ff057887 */ /* 0x000fe40008000000 */
[----:B------:R-:W-:-:S04]  /*61c0*/  USEL UR4, UR4, URZ, UP0 ;  /* 0x000000ff04047287 */ /* 0x000fc80008000000 */
[----:B------:R-:W-:Y:S01]  /*61d0*/  ULEA UR4, UR4, UR27, 0x3 ;  /* 0x0000001b04047291 */ /* 0x000fe2000f8e18ff */
[----:B-1----:R-:W-:-:S04]  /*61e0*/  LOP3.LUT R2, R10, UR5, RZ, 0x3c, !PT ;  /* 0x000000050a027c12 */ /* 0x002fc8000f8e3cff */
[----:B------:R-:W-:Y:S01]  /*61f0*/  SHF.L.U32 R2, R2, 0x1f, RZ ;  /* 0x0000001f02027819 */ /* 0x000fe200000006ff */
[----:B------:R-:W-:-:S07]  /*6200*/  IMAD.U32 R0, RZ, RZ, UR4 ;  /* 0x00000004ff007e24 */ /* 0x000fce000f8e00ff */
.L_x_104:
[----:B-1----:R1:W3:Y:S02]  /*6210*/  SYNCS.PHASECHK.TRANS64.TRYWAIT P0, [R0+URZ], R2 ;  /* 0x00000002000075a7 */ /* 0x0022e400080011ff */
[----:B---3--:R-:W-:Y:S05]  /*6220*/  @!P0 NANOSLEEP.SYNCS 0x989680 ;  /* 0x009896800000895d */ /* 0x008fea0003900000 */
[----:B------:R-:W3:Y:S02]  /*6230*/  @!P0 SYNCS.PHASECHK.TRANS64 P0, [R0+URZ], R2 ;  /* 0x00000002000085a7 */ /* 0x000ee400080010ff */
[----:B--23--:R-:W-:Y:S05]  /*6240*/  @P0 EXIT ;  /* 0x000000000000094d */ /* 0x00cfea0003800000 */
[----:B------:R-:W-:Y:S05]  /*6250*/  BRA `(.L_x_104) ;  /* 0xfffffffc00ec7947 */ /* 0x000fea000383ffff */
.L_x_92:
[----:B------:R-:W-:-:S06]  /*6260*/  UISETP.GE.AND UP0, UPT, UR18, 0x4, UPT ;  /* 0x000000041200788c */ /* 0x000fcc000bf06270 */
[----:B------:R-:W-:-:S13]  /*6270*/  PLOP3.LUT P0, PT, PT, PT, UP0, 0x80, 0x8 ;  /* 0x000000000008781c */ /* 0x000fda0003f0f008 */
[----:B-1----:R-:W-:Y:S05]  /*6280*/  @!P0 EXIT ;  /* 0x000000000000894d */ /* 0x002fea0003800000 */
[----:B------:R-:W1:Y:S08]  /*6290*/  S2UR UR4, SR_CgaCtaId ;  /* 0x00000000000479c3 */ /* 0x000e700000008800 */
[----:B------:R-:W-:Y:S01]  /*62a0*/  BAR.SYNC.DEFER_BLOCKING 0x6, 0xa0 ;  /* 0x0182800000007b1d */ /* 0x000fe20000010000 */
[----:B------:R-:W-:Y:S01]  /*62b0*/  IMAD.SHL.U32 R44, R53, 0x10, RZ ;  /* 0x00000010352c7824 */ /* 0x000fe200078e00ff */
[----:B------:R-:W-:Y:S01]  /*62c0*/  CS2R R50, SRZ ;  /* 0x0000000000327805 */ /* 0x000fe2000001ff00 */
[----:B------:R-:W-:-:S02]  /*62d0*/  IMAD.SHL.U32 R0, R46, 0x200, RZ ;  /* 0x000002002e007824 */ /* 0x000fc400078e00ff */
[C---:B------:R-:W-:Y:S01]  /*62e0*/  IMAD.SHL.U32 R4, R53.reuse, 0x2, RZ ;  /* 0x0000000235047824 */ /* 0x040fe200078e00ff */
[----:B------:R-:W-:Y:S02]  /*62f0*/  UMOV UR45, 0x400 ;  /* 0x00000400002d7882 */ /* 0x000fe40000000000 */
[----:B------:R-:W2:Y:S01]  /*6300*/  LDC.64 R42, c[0x0][0x9b0] ;  /* 0x00026c00ff2a7b82 */ /* 0x000ea20000000a00 */
[C---:B------:R-:W-:Y:S01]  /*6310*/  LOP3.LUT R52, R44.reuse, 0x5b0, RZ, 0xc0, !PT ;  /* 0x000005b02c347812 */ /* 0x040fe200078ec0ff */
[----:B------:R-:W-:Y:S01]  /*6320*/  IMAD.U32 R23, R53, 0x10000, RZ ;  /* 0x0001000035177824 */ /* 0x000fe200078e00ff */
[----:B------:R-:W-:Y:S01]  /*6330*/  LOP3.LUT R5, R44, 0x40, RZ, 0xc0, !PT ;  /* 0x000000402c057812 */ /* 0x000fe200078ec0ff */
[----:B------:R-:W-:Y:S01]  /*6340*/  IMAD.MOV.U32 R22, RZ, RZ, RZ ;  /* 0x000000ffff167224 */ /* 0x000fe200078e00ff */
[----:B------:R-:W-:Y:S01]  /*6350*/  LOP3.LUT R52, R52, 0x200, R0, 0xf8, !PT ;  /* 0x0000020034347812 */ /* 0x000fe200078ef800 */
[----:B------:R-:W-:Y:S01]  /*6360*/  IMAD.SHL.U32 R0, R46, 0x200000, RZ ;  /* 0x002000002e007824 */ /* 0x000fe200078e00ff */
[----:B------:R-:W-:Y:S01]  /*6370*/  LOP3.LUT P0, RZ, R44, 0x40, RZ, 0xc0, !PT ;  /* 0x000000402cff7812 */ /* 0x000fe2000780c0ff */
[----:B------:R-:W3:Y:S01]  /*6380*/  LDC.64 R40, c[0x0][0x9a8] ;  /* 0x00026a00ff287b82 */ /* 0x000ee20000000a00 */
[----:B------:R-:W-:Y:S01]  /*6390*/  LOP3.LUT R4, R5, 0x8, R4, 0xf8, !PT ;  /* 0x0000000805047812 */ /* 0x000fe200078ef804 */
[----:B------:R-:W4:Y:S01]  /*63a0*/  LDCU UR59, c[0x0][0x370] ;  /* 0x00006e00ff3b77ac */ /* 0x000f220008000800 */
[----:B------:R-:W-:-:S02]  /*63b0*/  LOP3.LUT R0, R0, 0x200000, RZ, 0xc0, !PT ;  /* 0x0020000000007812 */ /* 0x000fc400078ec0ff */
[----:B------:R-:W-:Y:S01]  /*63c0*/  LOP3.LUT R52, R52, R4, RZ, 0xfc, !PT ;  /* 0x0000000434347212 */ /* 0x000fe200078efcff */
[----:B------:R-:W2:Y:S01]  /*63d0*/  LDCU UR42, c[0x0][0xc0c] ;  /* 0x00018180ff2a77ac */ /* 0x000ea20008000800 */
[----:B------:R-:W-:Y:S02]  /*63e0*/  LOP3.LUT R23, R0, 0x400000, R23, 0xf8, !PT ;  /* 0x0040000000177812 */ /* 0x000fe400078ef817 */
[----:B------:R-:W-:Y:S01]  /*63f0*/  P2R R0, PR, RZ, 0x1 ;  /* 0x00000001ff007803 */ /* 0x000fe20000000000 */
[----:B-1----:R-:W-:Y:S01]  /*6400*/  ULEA UR45, UR4, UR45, 0x18 ;  /* 0x0000002d042d7291 */ /* 0x002fe2000f8ec0ff */
[----:B------:R-:W-:Y:S01]  /*6410*/  LOP3.LUT R53, R53, 0x60, RZ, 0xc0, !PT ;  /* 0x0000006035357812 */ /* 0x000fe200078ec0ff */
[----:B------:R-:W1:Y:S02]  /*6420*/  LDCU UR38, c[0x0][0xc30] ;  /* 0x00018600ff2677ac */ /* 0x000e640008000800 */
[----:B------:R-:W-:Y:S01]  /*6430*/  UIADD3 UR4, UPT, UPT, UR45, 0x200, URZ ;  /* 0x000002002d047890 */ /* 0x000fe2000fffe0ff */
[----:B------:R-:W1:Y:S04]  /*6440*/  LDCU.64 UR56, c[0x0][0x988] ;  /* 0x00013100ff3877ac */ /* 0x000e680008000a00 */
[----:B------:R-:W4:Y:S01]  /*6450*/  LDS R2, [UR45+0x1a0] ;  /* 0x0001a02dff027984 */ /* 0x000f220008000800 */
[----:B------:R-:W-:Y:S01]  /*6460*/  IMAD.U32 R0, RZ, RZ, UR4 ;  /* 0x00000004ff007e24 */ /* 0x000fe2000f8e00ff */
[----:B------:R-:W1:Y:S01]  /*6470*/  LDCU.64 UR40, c[0x0][0xc28] ;  /* 0x00018500ff2877ac */ /* 0x000e620008000a00 */
[----:B------:R-:W1:Y:S01]  /*6480*/  LDCU.64 UR62, c[0x0][0x990] ;  /* 0x00013200ff3e77ac */ /* 0x000e620008000a00 */
[----:B------:R-:W1:Y:S01]  /*6490*/  LDCU.128 UR52, c[0x0][0xc10] ;  /* 0x00018200ff3477ac */ /* 0x000e620008000c00 */
[----:B------:R-:W1:Y:S01]  /*64a0*/  LDCU UR58, c[0x0][0x374] ;  /* 0x00006e80ff3a77ac */ /* 0x000e620008000800 */
[----:B------:R-:W-:Y:S01]  /*64b0*/  UMOV UR51, 0x1 ;  /* 0x0000000100337882 */ /* 0x000fe20000000000 */
[----:B------:R-:W-:Y:S01]  /*64c0*/  UMOV UR48, URZ ;  /* 0x000000ff00307c82 */ /* 0x000fe20008000000 */
[----:B------:R-:W-:Y:S01]  /*64d0*/  UMOV UR50, URZ ;  /* 0x000000ff00327c82 */ /* 0x000fe20008000000 */
[----:B------:R-:W-:Y:S01]  /*64e0*/  UMOV UR49, URZ ;  /* 0x000000ff00317c82 */ /* 0x000fe20008000000 */
[C---:B----4-:R-:W-:Y:S01]  /*64f0*/  VIADD R3, R2.reuse, 0x20 ;  /* 0x0000002002037836 */ /* 0x050fe20000000000 */
[----:B------:R-:W-:-:S04]  /*6500*/  LOP3.LUT R2, R2, 0xffff, RZ, 0xc0, !PT ;  /* 0x0000ffff02027812 */ /* 0x000fc800078ec0ff */
[----:B------:R-:W-:-:S05]  /*6510*/  LOP3.LUT R3, R3, 0xffff, RZ, 0xc0, !PT ;  /* 0x0000ffff03037812 */ /* 0x000fca00078ec0ff */
[----:B-123--:R4:W-:Y:S02]  /*6520*/  STL.64 [R1], R2 ;  /* 0x0000000201007387 */ /* 0x00e9e40000100a00 */
.L_x_135:
[----:B----4-:R-:W-:Y:S04]  /*6530*/  SHF.L.U32 R2, R50, 0x1f, RZ ;  /* 0x0000001f32027819 */ /* 0x010fe800000006ff */
[----:B------:R-:W1:Y:S02]  /*6540*/  SYNCS.PHASECHK.TRANS64.TRYWAIT P0, [UR45+0x150], R2 ;  /* 0x00015002ff0075a7 */ /* 0x000e64000800112d */
[----:B-1----:R-:W-:Y:S05]  /*6550*/  @!P0 BRA `(.L_x_105) ;  /* 0x0000003000cc8947 */ /* 0x002fea0003800000 */
.L_x_203:
[----:B-1----:R-:W-:Y:S01]  /*6560*/  LEA R2, R22, UR43, 0x2 ;  /* 0x0000002b16027c11 */ /* 0x002fe2000f8e10ff */
[----:B------:R-:W1:Y:S01]  /*6570*/  LDS.128 R4, [UR45+0x190] ;  /* 0x0001902dff047984 */ /* 0x000e620008000c00 */
[----:B------:R-:W-:Y:S02]  /*6580*/  UIADD3 UR4, UPT, UPT, UR45, 0x158, URZ ;  /* 0x000001582d047890 */ /* 0x000fe4000fffe0ff */
[----:B------:R-:W-:Y:S01]  /*6590*/  UISETP.GE.AND UP0, UPT, UR39, 0x1, UPT ;  /* 0x000000012700788c */ /* 0x000fe2000bf06270 */
[----:B------:R-:W-:Y:S01]  /*65a0*/  @!PT LDS RZ, [RZ] ;  /* 0x00000000fffff984 */ /* 0x000fe20000000800 */
[----:B------:R-:W-:Y:S01]  /*65b0*/  @!PT LDS RZ, [RZ] ;  /* 0x00000000fffff984 */ /* 0x000fe20000000800 */
[----:B------:R-:W-:Y:S01]  /*65c0*/  @!PT LDS RZ, [RZ] ;  /* 0x00000000fffff984 */ /* 0x000fe20000000800 */
[----:B------:R-:W-:Y:S01]  /*65d0*/  @!PT LDS RZ, [RZ] ;  /* 0x00000000fffff984 */ /* 0x000fe20000000800 */
[----:B------:R2:W-:Y:S06]  /*65e0*/  MEMBAR.ALL.CTA ;  /* 0x0000000000007992 */ /* 0x0005ec0000008000 */
[----:B--2---:R-:W2:Y:S01]  /*65f0*/  FENCE.VIEW.ASYNC.S ;  /* 0x00000000000073c6 */ /* 0x004ea20000000000 */
[----:B------:R-:W-:Y:S09]  /*6600*/  UPRMT UR4, URZ, 0x654, UR4 ;  /* 0x00000654ff047896 */ /* 0x000ff20008000004 */
[----:B--2---:R-:W-:Y:S01]  /*6610*/  SYNCS.ARRIVE.TRANS64.RED.A1T0 RZ, [UR4], RZ ;  /* 0x000000ffffff79a7 */ /* 0x004fe20008100404 */
[----:B------:R-:W5:Y:S01]  /*6620*/  LDL R2, [R2] ;  /* 0x0000000002027983 */ /* 0x000f620000100800 */
[----:B-1----:R-:W-:Y:S11]  /*6630*/  LOP3.LUT P0, RZ, R6, 0x1, RZ, 0xc0, !PT ;  /* 0x0000000106ff7812 */ /* 0x002ff6000780c0ff */
[----:B------:R-:W-:Y:S02]  /*6640*/  @!UPT UIADD3 URZ, UPT, UPT, URZ, URZ, URZ ;  /* 0x000000fffffff290 */ /* 0x000fe4000fffe0ff */
[----:B------:R-:W-:Y:S01]  /*6650*/  VOTEU.ANY UP1, P0 ;  /* 0x0000000000ff7886 */ /* 0x000fe20000020100 */
[----:B------:R-:W-:Y:S01]  /*6660*/  PLOP3.LUT P0, PT, PT, PT, UP1, 0x80, 0x8 ;  /* 0x000000000008781c */ /* 0x000fe20003f0f018 */
[----:B------:R-:W-:Y:S11]  /*6670*/  UP2UR UR60, UPR, URZ, 0x2 ;  /* 0x00000002ff3c7883 */ /* 0x000ff60008000000 */
[----:B------:R-:W-:Y:S01]  /*6680*/  @!UPT UIADD3 URZ, UPT, UPT, URZ, URZ, URZ ;  /* 0x000000fffffff290 */ /* 0x000fe2000fffe0ff */
[----:B------:R-:W-:Y:S02]  /*6690*/  @P0 MOV R3, R4 ;  /* 0x0000000400030202 */ /* 0x000fe40000000f00 */
[----:B------:R-:W-:Y:S02]  /*66a0*/  @P0 LOP3.LUT R0, R5, 0xffff, RZ, 0xc0, !PT ;  /* 0x0000ffff05000812 */ /* 0x000fe400078ec0ff */
[----:B------:R-:W-:Y:S02]  /*66b0*/  @P0 R2UR UR5, R3 ;  /* 0x00000000030502ca */ /* 0x000fe400000e0000 */
[----:B------:R-:W-:Y:S11]  /*66c0*/  @P0 R2UR UR4, R0 ;  /* 0x00000000000402ca */ /* 0x000ff600000e0000 */
[----:B------:R-:W-:Y:S02]  /*66d0*/  @UP1 UMOV UR37, UR5 ;  /* 0x0000000500251c82 */ /* 0x000fe40008000000 */
[----:B------:R-:W-:Y:S01]  /*66e0*/  @UP1 UMOV UR36, UR4 ;  /* 0x0000000400241c82 */ /* 0x000fe20008000000 */
[----:B------:R-:W-:Y:S05]  /*66f0*/  BRA.U !UP0, `(.L_x_106) ;  /* 0x0000000108cc7547 */ /* 0x000fea000b800000 */
[----:B------:R-:W1:Y:S01]  /*6700*/  LDCU UR9, c[0x0][0xc20] ;  /* 0x00018400ff0977ac */ /* 0x000e620008000800 */
[----:B------:R-:W-:Y:S02]  /*6710*/  UIMAD.WIDE.U32 UR4, UR58, UR55, URZ ;  /* 0x000000373a0472a5 */ /* 0x000fe4000f8e00ff */
[----:B------:R-:W-:Y:S02]  /*6720*/  UIMAD.WIDE.U32 UR6, UR59, UR52, URZ ;  /* 0x000000343b0672a5 */ /* 0x000fe4000f8e00ff */
[----:B------:R-:W-:Y:S02]  /*6730*/  UIMAD.WIDE.U32 UR10, UR36, UR55, URZ ;  /* 0x00000037240a72a5 */ /* 0x000fe4000f8e00ff */
[----:B------:R-:W-:Y:S02]  /*6740*/  UISETP.NE.AND UP0, UPT, UR54, 0x1, UPT ;  /* 0x000000013600788c */ /* 0x000fe4000bf05270 */
[----:B------:R-:W-:Y:S02]  /*6750*/  UISETP.NE.AND UP1, UPT, UR42, 0x1, UPT ;  /* 0x000000012a00788c */ /* 0x000fe4000bf25270 */
[----:B------:R-:W-:Y:S02]  /*6760*/  UISETP.NE.AND UP2, UPT, UR39, 0x1, UPT ;  /* 0x000000012700788c */ /* 0x000fe4000bf45270 */
[----:B------:R-:W-:Y:S01]  /*6770*/  UIMAD.WIDE.U32 UR12, UR37, UR52, URZ ;  /* 0x00000034250c72a5 */ /* 0x000fe2000f8e00ff */
[----:B------:R-:W-:Y:S01]  /*6780*/  UMOV UR4, UR5 ;  /* 0x0000000500047c82 */ /* 0x000fe20008000000 */
[----:B------:R-:W-:Y:S01]  /*6790*/  UMOV UR6, UR11 ;  /* 0x0000000b00067c82 */ /* 0x000fe20008000000 */
[----:B-1----:R-:W-:Y:S03]  /*67a0*/  USHF.R.U32.HI UR8, URZ, UR9, UR4 ;  /* 0x00000009ff087299 */ /* 0x002fe60008011604 */
[----:B------:R-:W-:Y:S02]  /*67b0*/  UMOV UR4, UR7 ;  /* 0x0000000700047c82 */ /* 0x000fe40008000000 */
[----:B------:R-:W-:Y:S02]  /*67c0*/  USHF.R.U32.HI UR5, URZ, UR53, UR4 ;  /* 0x00000035ff057299 */ /* 0x000fe40008011604 */
[----:B------:R-:W-:Y:S02]  /*67d0*/  USEL UR4, UR58, UR8, !UP0 ;  /* 0x000000083a047287 */ /* 0x000fe4000c000000 */
[----:B------:R-:W-:Y:S02]  /*67e0*/  USHF.R.U32.HI UR8, URZ, UR9, UR6 ;  /* 0x00000009ff087299 */ /* 0x000fe40008011606 */
[----:B------:R-:W-:Y:S02]  /*67f0*/  UIMAD.WIDE.U32 UR6, UR4, UR40, URZ ;  /* 0x00000028040672a5 */ /* 0x000fe4000f8e00ff */
[----:B------:R-:W-:Y:S02]  /*6800*/  USEL UR9, UR59, UR5, !UP1 ;  /* 0x000000053b097287 */ /* 0x000fe4000c800000 */
[----:B------:R-:W-:Y:S02]  /*6810*/  USEL UR8, UR36, UR8, !UP0 ;  /* 0x0000000824087287 */ /* 0x000fe4000c000000 */
[----:B------:R-:W-:Y:S01]  /*6820*/  UIMAD.WIDE.U32 UR10, UR9, UR40, URZ ;  /* 0x00000028090a72a5 */ /* 0x000fe2000f8e00ff */
[----:B------:R-:W-:Y:S01]  /*6830*/  UMOV UR6, UR7 ;  /* 0x0000000700067c82 */ /* 0x000fe20008000000 */
[----:B------:R-:W-:Y:S01]  /*6840*/  UMOV UR5, UR13 ;  /* 0x0000000d00057c82 */ /* 0x000fe20008000000 */
[----:B------:R-:W-:Y:S02]  /*6850*/  @UP2 USHF.R.U32.HI UR4, URZ, UR41, UR6 ;  /* 0x00000029ff042299 */ /* 0x000fe40008011606 */
[----:B------:R-:W-:Y:S02]  /*6860*/  USHF.R.U32.HI UR5, URZ, UR53, UR5 ;  /* 0x00000035ff057299 */ /* 0x000fe40008011605 */
[----:B------:R-:W-:Y:S02]  /*6870*/  UIMAD UR4, UR39, UR4, URZ ;  /* 0x00000004270472a4 */ /* 0x000fe4000f8e02ff */
[----:B------:R-:W-:Y:S02]  /*6880*/  USEL UR5, UR37, UR5, !UP1 ;  /* 0x0000000525057287 */ /* 0x000fe4000c800000 */
[----:B------:R-:W-:Y:S01]  /*6890*/  UISETP.GE.AND UP0, UPT, UR8, UR4, UPT ;  /* 0x000000040800728c */ /* 0x000fe2000bf06270 */
[----:B------:R-:W-:Y:S01]  /*68a0*/  UMOV UR6, UR11 ;  /* 0x0000000b00067c82 */ /* 0x000fe20008000000 */
[----:B------:R-:W-:Y:S02]  /*68b0*/  UIMAD.WIDE.U32 UR10, UR8, UR40, URZ ;  /* 0x00000028080a72a5 */ /* 0x000fe4000f8e00ff */
[----:B------:R-:W-:Y:S04]  /*68c0*/  @UP2 USHF.R.U32.HI UR9, URZ, UR41, UR6 ;  /* 0x00000029ff092299 */ /* 0x000fe80008011606 */
[----:B------:R-:W-:Y:S01]  /*68d0*/  UIMAD UR6, UR39, UR9, URZ ;  /* 0x00000009270672a4 */ /* 0x000fe2000f8e02ff */
[----:B------:R-:W-:Y:S03]  /*68e0*/  UMOV UR4, UR11 ;  /* 0x0000000b00047c82 */ /* 0x000fe60008000000 */
[----:B------:R-:W-:Y:S02]  /*68f0*/  UISETP.GE.OR UP0, UPT, UR5, UR6, UP0 ;  /* 0x000000060500728c */ /* 0x000fe40008706670 */
[----:B------:R-:W-:Y:S02]  /*6900*/  USHF.R.U32.HI UR4, URZ, UR41, UR4 ;  /* 0x00000029ff047299 */ /* 0x000fe40008011604 */
[----:B------:R-:W-:Y:S02]  /*6910*/  UIMAD.WIDE.U32 UR6, UR5, UR40, URZ ;  /* 0x00000028050672a5 */ /* 0x000fe4000f8e00ff */
[----:B------:R-:W-:Y:S02]  /*6920*/  USEL UR11, UR8, UR4, !UP2 ;  /* 0x00000004080b7287 */ /* 0x000fe4000d000000 */
[----:B------:R-:W-:Y:S02]  /*6930*/  UIADD3 UR6, UPT, UPT, -UR5, URZ, URZ ;  /* 0x000000ff05067290 */ /* 0x000fe4000fffe1ff */
[----:B------:R-:W-:Y:S02]  /*6940*/  UIADD3 UR10, UPT, UPT, -UR11, URZ, URZ ;  /* 0x000000ff0b0a7290 */ /* 0x000fe4000fffe1ff */
[----:B------:R-:W-:Y:S02]  /*6950*/  UIMAD UR6, UR42, UR6, UR37 ;  /* 0x000000062a0672a4 */ /* 0x000fe4000f8e0225 */
[----:B------:R-:W-:Y:S01]  /*6960*/  UIMAD UR10, UR39, UR10, UR8 ;  /* 0x0000000a270a72a4 */ /* 0x000fe2000f8e0208 */
[----:B------:R-:W-:Y:S01]  /*6970*/  @!UP0 UMOV UR4, UR7 ;  /* 0x0000000700048c82 */ /* 0x000fe20008000000 */
[----:B------:R-:W-:Y:S02]  /*6980*/  UIADD3 UR7, UPT, UPT, -UR8, URZ, URZ ;  /* 0x000000ff08077290 */ /* 0x000fe4000fffe1ff */
[----:B------:R-:W-:Y:S04]  /*6990*/  @!UP0 USHF.R.U32.HI UR4, URZ, UR41, UR4 ;  /* 0x00000029ff048299 */ /* 0x000fe80008011604 */
[----:B------:R-:W-:Y:S04]  /*69a0*/  @!UP0 USEL UR4, UR5, UR4, !UP2 ;  /* 0x0000000405048287 */ /* 0x000fe8000d000000 */
[----:B------:R-:W-:Y:S02]  /*69b0*/  @!UP0 UIMAD UR9, UR9, UR10, UR4 ;  /* 0x0000000a090982a4 */ /* 0x000fe4000f8e0204 */
[----:B------:R-:W-:Y:S02]  /*69c0*/  @!UP0 UIADD3 UR10, UPT, UPT, UR11, -UR4, URZ ;  /* 0x800000040b0a8290 */ /* 0x000fe4000fffe0ff */
[----:B------:R-:W-:Y:S02]  /*69d0*/  UIMAD UR4, UR54, UR7, UR36 ;  /* 0x00000007360472a4 */ /* 0x000fe4000f8e0224 */
[----:B------:R-:W-:Y:S03]  /*69e0*/  @!UP0 UIMAD UR8, UR10, UR39, UR5 ;  /* 0x000000270a0882a4 */ /* 0x000fe6000f8e0205 */
[----:B------:R-:W-:Y:S02]  /*69f0*/  @!UP0 UMOV UR5, UR9 ;  /* 0x0000000900058c82 */ /* 0x000fe40008000000 */
[----:B------:R-:W-:Y:S02]  /*6a00*/  UIMAD UR37, UR5, UR42, UR6 ;  /* 0x0000002a052572a4 */ /* 0x000fe4000f8e0206 */
[----:B------:R-:W-:Y:S11]  /*6a10*/  UIMAD UR36, UR8, UR54, UR4 ;  /* 0x00000036082472a4 */ /* 0x000ff6000f8e0204 */
[----:B------:R-:W-:Y:S01]  /*6a20*/  @!UPT UIADD3 URZ, UPT, UPT, URZ, URZ, URZ ;  /* 0x000000fffffff290 */ /* 0x000fe2000fffe0ff */
.L_x_106:
[----:B------:R-:W-:Y:S01]  /*6a30*/  UISETP.NE.AND UP0, UPT, UR38, 0x1, UPT ;  /* 0x000000012600788c */ /* 0x000fe2000bf05270 */
[----:B------:R-:W-:Y:S01]  /*6a40*/  @P0 SHF.R.U32.HI R4, RZ, 0x10, R5 ;  /* 0x00000010ff040819 */ /* 0x000fe20000011605 */
[----:B------:R-:W-:Y:S02]  /*6a50*/  UIADD3 UR11, UPT, UPT, UR45, 0x200, URZ ;  /* 0x000002002d0b7890 */ /* 0x000fe4000fffe0ff */
[----:B------:R-:W-:Y:S01]  /*6a60*/  USHF.L.U32 UR47, UR19, 0x6, URZ ;  /* 0x00000006132f7899 */ /* 0x000fe200080006ff */
[----:B------:R-:W-:Y:S06]  /*6a70*/  @P0 R2UR UR61, R4 ;  /* 0x00000000043d02ca */ /* 0x000fec00000e0000 */
[----:B------:R-:W1:Y:S01]  /*6a80*/  @!UP0 LDCU.128 UR12, c[0x0][0xc10] ;  /* 0x00018200ff0c87ac */ /* 0x000e620008000c00 */
[----:B------:R-:W2:Y:S01]  /*6a90*/  @!UP0 LDCU UR5, c[0x0][0xc0c] ;  /* 0x00018180ff0587ac */ /* 0x000ea20008000800 */
[----:B------:R-:W3:Y:S01]  /*6aa0*/  @!UP0 LDCU UR10, c[0x0][0xc20] ;  /* 0x00018400ff0a87ac */ /* 0x000ee20008000800 */
[----:B-1----:R-:W-:Y:S02]  /*6ab0*/  UIMAD.WIDE.U32 UR8, UR37, UR12, URZ ;  /* 0x0000000c250872a5 */ /* 0x002fe4000f8e00ff */
[----:B------:R-:W-:Y:S02]  /*6ac0*/  UIMAD.WIDE.U32 UR6, UR36, UR15, URZ ;  /* 0x0000000f240672a5 */ /* 0x000fe4000f8e00ff */
[----:B------:R-:W-:Y:S03]  /*6ad0*/  @!UP0 UISETP.NE.AND UP1, UPT, UR14, 0x1, UPT ;  /* 0x000000010e00888c */ /* 0x000fe6000bf25270 */
[----:B------:R-:W-:Y:S01]  /*6ae0*/  @!UP0 UMOV UR4, UR9 ;  /* 0x0000000900048c82 */ /* 0x000fe20008000000 */
[----:B--2---:R-:W-:Y:S02]  /*6af0*/  @!UP0 UISETP.NE.AND UP2, UPT, UR5, 0x1, UPT ;  /* 0x000000010500888c */ /* 0x004fe4000bf45270 */
[----:B------:R-:W-:Y:S01]  /*6b00*/  @!UP0 USHF.R.U32.HI UR4, URZ, UR13, UR4 ;  /* 0x0000000dff048299 */ /* 0x000fe20008011604 */
[----:B------:R-:W-:Y:S02]  /*6b10*/  @!UP0 UMOV UR6, UR7 ;  /* 0x0000000700068c82 */ /* 0x000fe40008000000 */
[----:B---3--:R-:W-:Y:S02]  /*6b20*/  @!UP0 USHF.R.U32.HI UR6, URZ, UR10, UR6 ;  /* 0x0000000aff068299 */ /* 0x008fe40008011606 */
[----:B------:R-:W-:Y:S02]  /*6b30*/  @!UP0 USEL UR7, UR37, UR4, !UP2 ;  /* 0x0000000425078287 */ /* 0x000fe4000d000000 */
[----:B------:R-:W-:Y:S04]  /*6b40*/  @!UP0 USEL UR6, UR36, UR6, !UP1 ;  /* 0x0000000624068287 */ /* 0x000fe8000c800000 */
[----:B------:R-:W-:Y:S02]  /*6b50*/  @!UP0 UIADD3 UR4, UPT, UPT, -UR7, UR6, URZ ;  /* 0x0000000607048290 */ /* 0x000fe4000fffe1ff */
[----:B------:R-:W-:Y:S02]  /*6b60*/  @!UP0 UIADD3 UR6, UPT, UPT, UR7, -UR6, URZ ;  /* 0x8000000607068290 */ /* 0x000fe4000fffe0ff */
[----:B------:R-:W-:Y:S02]  /*6b70*/  @!UP0 UIMAD UR37, UR4, UR5, UR37 ;  /* 0x00000005042582a4 */ /* 0x000fe4000f8e0225 */
[----:B------:R-:W-:Y:S02]  /*6b80*/  @!UP0 UIMAD UR36, UR6, UR14, UR36 ;  /* 0x0000000e062482a4 */ /* 0x000fe4000f8e0224 */
[----:B------:R-:W-:Y:S09]  /*6b90*/  ULOP3.LUT UP0, URZ, UR11, 0x90, URZ, 0xc0, !UPT ;  /* 0x000000900bff7892 */ /* 0x000ff2000f80c0ff */
[----:B------:R-:W-:Y:S05]  /*6ba0*/  BRA.U !UP0, `(.L_x_107) ;  /* 0x00000001087c7547 */ /* 0x000fea000b800000 */
[----:B------:R-:W1:Y:S01]  /*6bb0*/  LDCU.64 UR8, c[0x4][0x80] ;  /* 0x01001000ff0877ac */ /* 0x000e620008000a00 */
[----:B------:R-:W-:Y:S01]  /*6bc0*/  MOV R16, 0x0 ;  /* 0x0000000000107802 */ /* 0x000fe20000000f00 */
[----:B------:R-:W-:Y:S02]  /*6bd0*/  HFMA2 R12, -RZ, RZ, 0, 5.9604644775390625e-08 ;  /* 0x00000001ff0c7431 */ /* 0x000fe400000001ff */
[----:B------:R-:W-:Y:S01]  /*6be0*/  IMAD.MOV.U32 R8, RZ, RZ, 0x70 ;  /* 0x00000070ff087424 */ /* 0x000fe200078e00ff */
[----:B------:R2:W3:Y:S01]  /*6bf0*/  LDC.64 R14, c[0x4][R16] ;  /* 0x01000000100e7b82 */ /* 0x0004e20000000a00 */
[----:B------:R-:W4:Y:S01]  /*6c00*/  LDCU.64 UR6, c[0x4][0x88] ;  /* 0x01001100ff0677ac */ /* 0x000f220008000a00 */
[----:B------:R-:W-:Y:S01]  /*6c10*/  IMAD.MOV.U32 R13, RZ, RZ, RZ ;  /* 0x000000ffff0d7224 */ /* 0x000fe200078e00ff */
[----:B------:R-:W2:Y:S01]  /*6c20*/  LDCU.64 UR4, c[0x4][0x8] ;  /* 0x01000100ff0477ac */ /* 0x000ea20008000a00 */
[----:B-1----:R-:W-:Y:S01]  /*6c30*/  MOV R5, UR9 ;  /* 0x0000000900057c02 */ /* 0x002fe20008000f00 */
[----:B------:R-:W-:Y:S01]  /*6c40*/  IMAD.U32 R4, RZ, RZ, UR8 ;  /* 0x00000008ff047e24 */ /* 0x000fe2000f8e00ff */
[----:B----4-:R-:W-:Y:S01]  /*6c50*/  MOV R7, UR7 ;  /* 0x0000000700077c02 */ /* 0x010fe20008000f00 */
[----:B------:R-:W-:Y:S01]  /*6c60*/  IMAD.U32 R6, RZ, RZ, UR6 ;  /* 0x00000006ff067e24 */ /* 0x000fe2000f8e00ff */
[----:B--2---:R-:W-:Y:S01]  /*6c70*/  MOV R11, UR5 ;  /* 0x00000005000b7c02 */ /* 0x004fe20008000f00 */
[----:B------:R-:W-:Y:S02]  /*6c80*/  IMAD.U32 R10, RZ, RZ, UR4 ;  /* 0x00000004ff0a7e24 */ /* 0x000fe4000f8e00ff */
[----:B------:R-:W-:Y:S07]  /*6c90*/  LEPC R20, `(.L_x_108) ;  /* 0x000000001014794e */ /* 0x000fee0000000000 */
[----:B---3-5:R-:W-:Y:S05]  /*6ca0*/  CALL.ABS.NOINC R14 ;  /* 0x000000000e007343 */ /* 0x028fea0003c00000 */
.L_x_108:
[----:B------:R-:W1:Y:S01]  /*6cb0*/  LDCU.64 UR8, c[0x4][0x80] ;  /* 0x01001000ff0877ac */ /* 0x000e620008000a00 */
[----:B------:R-:W2:Y:S01]  /*6cc0*/  LDC.64 R16, c[0x4][R16] ;  /* 0x0100000010107b82 */ /* 0x000ea20000000a00 */
[----:B------:R-:W-:Y:S02]  /*6cd0*/  HFMA2 R12, -RZ, RZ, 0, 5.9604644775390625e-08 ;  /* 0x00000001ff0c7431 */ /* 0x000fe400000001ff */
[----:B------:R-:W-:Y:S02]  /*6ce0*/  IMAD.MOV.U32 R8, RZ, RZ, 0x70 ;  /* 0x00000070ff087424 */ /* 0x000fe400078e00ff */
[----:B------:R-:W-:Y:S01]  /*6cf0*/  IMAD.MOV.U32 R13, RZ, RZ, RZ ;  /* 0x000000ffff0d7224 */ /* 0x000fe200078e00ff */
[----:B------:R-:W3:Y:S01]  /*6d00*/  LDCU.64 UR6, c[0x4][0x88] ;  /* 0x01001100ff0677ac */ /* 0x000ee20008000a00 */
[----:B------:R-:W4:Y:S01]  /*6d10*/  LDCU.64 UR4, c[0x4][0x8] ;  /* 0x01000100ff0477ac */ /* 0x000f220008000a00 */
[----:B-1----:R-:W-:Y:S02]  /*6d20*/  MOV R4, UR8 ;  /* 0x0000000800047c02 */ /* 0x002fe40008000f00 */
[----:B------:R-:W-:Y:S02]  /*6d30*/  MOV R5, UR9 ;  /* 0x0000000900057c02 */ /* 0x000fe40008000f00 */
[----:B---3--:R-:W-:Y:S01]  /*6d40*/  MOV R7, UR7 ;  /* 0x0000000700077c02 */ /* 0x008fe20008000f00 */
[----:B------:R-:W-:Y:S01]  /*6d50*/  IMAD.U32 R6, RZ, RZ, UR6 ;  /* 0x00000006ff067e24 */ /* 0x000fe2000f8e00ff */
[----:B----4-:R-:W-:Y:S01]  /*6d60*/  MOV R11, UR5 ;  /* 0x00000005000b7c02 */ /* 0x010fe20008000f00 */
[----:B------:R-:W-:Y:S02]  /*6d70*/  IMAD.U32 R10, RZ, RZ, UR4 ;  /* 0x00000004ff0a7e24 */ /* 0x000fe4000f8e00ff */
[----:B------:R-:W-:Y:S07]  /*6d80*/  LEPC R20, `(.L_x_107) ;  /* 0x000000001014794e */ /* 0x000fee0000000000 */
[----:B--2---:R-:W-:Y:S05]  /*6d90*/  CALL.ABS.NOINC R16 ;  /* 0x0000000010007343 */ /* 0x004fea0003c00000 */
.L_x_107:
[----:B------:R-:W-:Y:S01]  /*6da0*/  R2UR UR4, R49 ;  /* 0x00000000310472ca */ /* 0x000fe200000e0000 */
[----:B------:R-:W-:Y:S01]  /*6db0*/  UISETP.NE.U32.AND UP0, UPT, UR62, URZ, UPT ;  /* 0x000000ff3e00728c */ /* 0x000fe2000bf05070 */
[----:B------:R-:W-:Y:S02]  /*6dc0*/  ISETP.NE.U32.AND P4, PT, R42, RZ, PT ;  /* 0x000000ff2a00720c */ /* 0x000fe40003f85070 */
[----:B------:R-:W-:Y:S01]  /*6dd0*/  ISETP.NE.U32.AND P2, PT, RZ, UR56, PT ;  /* 0x00000038ff007c0c */ /* 0x000fe2000bf45070 */
[----:B------:R-:W-:Y:S01]  /*6de0*/  UISETP.NE.AND.EX UP1, UPT, UR63, URZ, UPT, UP0 ;  /* 0x000000ff3f00728c */ /* 0x000fe2000bf25300 */
[----:B------:R-:W-:Y:S01]  /*6df0*/  ISETP.NE.AND.EX P4, PT, R43, RZ, PT, P4 ;  /* 0x000000ff2b00720c */ /* 0x000fe20003f85340 */
[----:B------:R-:W-:Y:S01]  /*6e00*/  UPLOP3.LUT UP0, UPT, UPT, UPT, UPT, 0x40, 0x4 ;  /* 0x000000000004789c */ /* 0x000fe20003f0e870 */
[----:B------:R-:W-:Y:S05]  /*6e10*/  ISETP.NE.AND.EX P2, PT, RZ, UR57, PT, P2 ;  /* 0x00000039ff007c0c */ /* 0x000fea000bf45320 */
[----:B------:R-:W-:Y:S06]  /*6e20*/  UISETP.NE.AND UP2, UPT, UR4, URZ, UPT ;  /* 0x000000ff0400728c */ /* 0x000fec000bf45270 */
[----:B------:R-:W-:Y:S05]  /*6e30*/  PLOP3.LUT P1, PT, PT, PT, UP2, 0x80, 0x8 ;  /* 0x000000000008781c */ /* 0x000fea0003f2f028 */
[----:B------:R-:W-:Y:S06]  /*6e40*/  @UP2 UPLOP3.LUT UP0, UPT, UPT, UPT, UP1, 0x80, 0x8 ;  /* 0x000000000008289c */ /* 0x000fec0003f0f010 */
[----:B------:R-:W-:Y:S01]  /*6e50*/  PLOP3.LUT P0, PT, PT, PT, UP0, 0x80, 0x8 ;  /* 0x000000000008781c */ /* 0x000fe20003f0f008 */
[----:B------:R-:W-:Y:S01]  /*6e60*/  @!UPT UIADD3 URZ, UPT, UPT, URZ, URZ, URZ ;  /* 0x000000fffffff290 */ /* 0x000fe2000fffe0ff */
[----:B------:R-:W-:Y:S11]  /*6e70*/  BRA.U !UP1, `(.L_x_109) ;  /* 0x00000001093c7547 */ /* 0x000ff6000b800000 */
[----:B------:R-:W-:Y:S01]  /*6e80*/  UISETP.NE.U32.AND UP0, UPT, UR56, URZ, UPT ;  /* 0x000000ff3800728c */ /* 0x000fe2000bf05070 */
[----:B------:R-:W-:Y:S01]  /*6e90*/  HFMA2 R0, -RZ, RZ, 0, 5.9604644775390625e-08 ;  /* 0x00000001ff007431 */ /* 0x000fe200000001ff */
[----:B------:R-:W1:Y:S01]  /*6ea0*/  LDCU.64 UR8, c[0x0][0x358] ;  /* 0x00006b00ff0877ac */ /* 0x000e620008000a00 */
[----:B------:R-:W-:Y:S01]  /*6eb0*/  IMAD.MOV.U32 R45, RZ, RZ, 0x1 ;  /* 0x00000001ff2d7424 */ /* 0x000fe200078e00ff */
[----:B------:R-:W-:Y:S06]  /*6ec0*/  UISETP.NE.AND.EX UP0, UPT, UR57, URZ, UPT, UP0 ;  /* 0x000000ff3900728c */ /* 0x000fec000bf05300 */
[----:B------:R-:W-:Y:S05]  /*6ed0*/  PLOP3.LUT P3, PT, PT, PT, UP0, 0x80, 0x8 ;  /* 0x000000000008781c */ /* 0x000fea0003f6f008 */
[----:B------:R-:W2:Y:S01]  /*6ee0*/  @UP0 LDCU.64 UR4, c[0x0][0x988] ;  /* 0x00013100ff0407ac */ /* 0x000ea20008000a00 */
[----:B------:R-:W-:Y:S07]  /*6ef0*/  @UP0 UIMAD UR6, UR46, UR62, URZ ;  /* 0x0000003e2e0602a4 */ /* 0x000fee000f8e02ff */
[----:B------:R-:W-:Y:S01]  /*6f00*/  @!P3 PRMT R45, R0, 0x7610, R45 ;  /* 0x00007610002db816 */ /* 0x000fe2000000002d */
[----:B--2---:R-:W-:Y:S06]  /*6f10*/  @UP0 UIMAD.WIDE UR4, UR6, 0x4, UR4 ;  /* 0x00000004060408a5 */ /* 0x004fec000f8e0204 */
[----:B-----5:R-:W-:Y:S01]  /*6f20*/  IMAD.U32 R26, RZ, RZ, UR4 ;  /* 0x00000004ff1a7e24 */ /* 0x020fe2000f8e00ff */
[----:B------:R-:W-:Y:S04]  /*6f30*/  MOV R27, UR5 ;  /* 0x00000005001b7c02 */ /* 0x000fe80008000f00 */
[----:B------:R-:W2:Y:S01]  /*6f40*/  @!UP0 LDCU UR4, c[0x0][0x980] ;  /* 0x00013000ff0487ac */ /* 0x000ea20008000800 */
[----:B-1----:R1:W5:Y:S02]  /*6f50*/  @P3 LDG.E R26, desc[UR8][R26.64] ;  /* 0x000000081a1a3981 */ /* 0x002364000c1e1900 */
[----:B-12---:R-:W-:Y:S02]  /*6f60*/  @!P3 IMAD.U32 R26, RZ, RZ, UR4 ;  /* 0x00000004ff1abe24 */ /* 0x006fe4000f8e00ff */
.L_x_109:
[----:B------:R-:W-:Y:S05]  /*6f70*/  @!P4 BRA `(.L_x_110) ;  /* 0x000000000024c947 */ /* 0x000fea0003800000 */
[----:B------:R-:W-:Y:S01]  /*6f80*/  ISETP.NE.U32.AND P3, PT, R40, RZ, PT ;  /* 0x000000ff2800720c */ /* 0x000fe20003f65070 */
[----:B------:R-:W1:Y:S03]  /*6f90*/  LDCU.64 UR4, c[0x0][0x358] ;  /* 0x00006b00ff0477ac */ /* 0x000e660008000a00 */
[----:B------:R-:W-:Y:S11]  /*6fa0*/  ISETP.NE.AND.EX P3, PT, R41, RZ, PT, P3 ;  /* 0x000000ff2900720c */ /* 0x000ff60003f65330 */
[----:B------:R-:W-:Y:S02]  /*6fb0*/  @!UPT UIADD3 URZ, UPT, UPT, URZ, URZ, URZ ;  /* 0x000000fffffff290 */ /* 0x000fe4000fffe0ff */
[----:B------:R-:W2:Y:S01]  /*6fc0*/  @P3 LDC.64 R4, c[0x0][0x9a8] ;  /* 0x00026a00ff043b82 */ /* 0x000ea20000000a00 */
[----:B------:R-:W-:Y:S04]  /*6fd0*/  @P3 IMAD R0, R42, UR46, RZ ;  /* 0x0000002e2a003c24 */ /* 0x000fe8000f8e02ff */
[----:B--2---:R-:W-:Y:S05]  /*6fe0*/  @P3 IMAD.WIDE R4, R0, 0x4, R4 ;  /* 0x0000000400043825 */ /* 0x004fea00078e0204 */
[----:B-1---5:R1:W5:Y:S02]  /*6ff0*/  @P3 LDG.E R24, desc[UR4][R4.64] ;  /* 0x0000000404183981 */ /* 0x022364000c1e1900 */
[----:B-1----:R-:W2:Y:S02]  /*7000*/  @!P3 LDC R24, c[0x0][0x9a0] ;  /* 0x00026800ff18bb82 */ /* 0x002ea40000000800 */
.L_x_110:
[----:B------:R-:W-:Y:S01]  /*7010*/  ULOP3.LUT UR4, UR51, 0x1, URZ, 0x3c, !UPT ;  /* 0x0000000133047892 */ /* 0x000fe2000f8e3cff */
[----:B-----5:R-:W-:Y:S01]  /*7020*/  FSETP.NEU.AND P3, PT, R26, RZ, PT ;  /* 0x000000ff1a00720b */ /* 0x020fe20003f6d000 */
[----:B------:R-:W1:Y:S01]  /*7030*/  LDCU.128 UR8, c[0x0][0xb80] ;  /* 0x00017000ff0877ac */ /* 0x000e620008000c00 */
[----:B------:R-:W-:Y:S01]  /*7040*/  SEL R4, RZ, 0xffffffff, P2 ;  /* 0xffffffffff047807 */ /* 0x000fe20001000000 */
[----:B------:R-:W-:Y:S01]  /*7050*/  IMAD.U32 R63, RZ, RZ, UR48 ;  /* 0x00000030ff3f7e24 */ /* 0x000fe2000f8e00ff */
[----:B------:R-:W-:Y:S01]  /*7060*/  @P1 LOP3.LUT P2, RZ, R45, 0xff, RZ, 0xc0, !PT ;  /* 0x000000ff2dff1812 */ /* 0x000fe2000784c0ff */
[----:B------:R-:W-:Y:S01]  /*7070*/  IMAD.U32 R27, RZ, RZ, UR4 ;  /* 0x00000004ff1b7e24 */ /* 0x000fe2000f8e00ff */
[----:B------:R-:W-:Y:S01]  /*7080*/  @P1 SEL R0, RZ, 0xffffffff, P3 ;  /* 0xffffffffff001807 */ /* 0x000fe20001800000 */
[----:B------:R-:W-:Y:S01]  /*7090*/  IMAD.SHL.U32 R65, R52, 0x2, RZ ;  /* 0x0000000234417824 */ /* 0x000fe200078e00ff */
[----:B------:R-:W-:Y:S01]  /*70a0*/  LEA R58, R22, UR45, 0x3 ;  /* 0x0000002d163a7c11 */ /* 0x000fe2000f8e18ff */
[----:B------:R-:W3:Y:S01]  /*70b0*/  LDCU.128 UR16, c[0x0][0xb90] ;  /* 0x00017200ff1077ac */ /* 0x000ee20008000c00 */
[----:B------:R-:W-:Y:S01]  /*70c0*/  @P0 SEL R0, R4, R0, !P2 ;  /* 0x0000000004000207 */ /* 0x000fe20005000000 */
[----:B------:R-:W-:Y:S01]  /*70d0*/  IMAD.SHL.U32 R63, R63, 0x1000, RZ ;  /* 0x000010003f3f7824 */ /* 0x000fe200078e00ff */
[----:B------:R-:W-:Y:S01]  /*70e0*/  PLOP3.LUT P2, PT, PT, PT, UP1, 0x80, 0x8 ;  /* 0x000000000008781c */ /* 0x000fe20003f4f018 */
[----:B------:R-:W-:Y:S01]  /*70f0*/  BSSY B1, `(.L_x_111) ;  /* 0x000004f000017945 */ /* 0x000fe20003800000 */
[----:B------:R-:W-:Y:S01]  /*7100*/  @P1 LOP3.LUT R0, R0, 0x1, RZ, 0xc0, !PT ;  /* 0x0000000100001812 */ /* 0x000fe200078ec0ff */
[----:B------:R-:W-:Y:S01]  /*7110*/  IMAD.MOV.U32 R66, RZ, RZ, 0x1 ;  /* 0x00000001ff427424 */ /* 0x000fe200078e00ff */
[----:B------:R-:W-:Y:S01]  /*7120*/  LOP3.LUT P4, R59, R45, 0xff, RZ, 0xc0, !PT ;  /* 0x000000ff2d3b7812 */ /* 0x000fe2000788c0ff */
[----:B------:R-:W-:Y:S01]  /*7130*/  USHF.L.U32 UR12, UR44, 0x6, URZ ;  /* 0x000000062c0c7899 */ /* 0x000fe200080006ff */
[----:B------:R-:W-:Y:S01]  /*7140*/  ISETP.NE.U32.OR P6, PT, R0, 0x1, !P1 ;  /* 0x000000010000780c */ /* 0x000fe20004fc5470 */
[----:B------:R-:W-:Y:S01]  /*7150*/  IMAD.U32 R0, RZ, RZ, UR48 ;  /* 0x00000030ff007e24 */ /* 0x000fe2000f8e00ff */
[----:B------:R-:W4:Y:S01]  /*7160*/  LDCU UR13, c[0x0][0xba0] ;  /* 0x00017400ff0d77ac */ /* 0x000f220008000800 */
[----:B------:R-:W-:Y:S01]  /*7170*/  SEL R5, RZ, 0xffffffff, P3 ;  /* 0xffffffffff057807 */ /* 0x000fe20001800000 */
[----:B------:R-:W-:Y:S01]  /*7180*/  IMAD.IADD R25, R23, 0x1, R2 ;  /* 0x0000000117197824 */ /* 0x000fe200078e0202 */
[----:B------:R-:W-:Y:S01]  /*7190*/  P2R R60, PR, RZ, 0x40 ;  /* 0x00000040ff3c7803 */ /* 0x000fe20000000000 */
[----:B------:R-:W-:Y:S01]  /*71a0*/  IMAD.U32 R57, RZ, RZ, UR12 ;  /* 0x0000000cff397e24 */ /* 0x000fe2000f8e00ff */
[----:B------:R-:W-:Y:S01]  /*71b0*/  LEA R0, R0, UR45, 0x3 ;  /* 0x0000002d00007c11 */ /* 0x000fe2000f8e18ff */
[----:B------:R-:W-:Y:S01]  /*71c0*/  IMAD.U32 R64, RZ, RZ, UR48 ;  /* 0x00000030ff407e24 */ /* 0x000fe2000f8e00ff */
[----:B------:R-:W-:Y:S02]  /*71d0*/  @P2 SEL R5, R4, R5, !P4 ;  /* 0x0000000504052207 */ /* 0x000fe40006000000 */
[----:B------:R-:W-:Y:S02]  /*71e0*/  CS2R R38, SRZ ;  /* 0x0000000000267805 */ /* 0x000fe4000001ff00 */
[----:B------:R-:W-:Y:S02]  /*71f0*/  CS2R R36, SRZ ;  /* 0x0000000000247805 */ /* 0x000fe4000001ff00 */
[----:B------:R-:W-:Y:S02]  /*7200*/  CS2R R30, SRZ ;  /* 0x00000000001e7805 */ /* 0x000fe4000001ff00 */
[----:B------:R-:W-:Y:S02]  /*7210*/  @P6 SHF.L.U32 R3, R27, 0x1f, RZ ;  /* 0x0000001f1b036819 */ /* 0x000fe400000006ff */
[----:B------:R-:W-:Y:S02]  /*7220*/  CS2R R28, SRZ ;  /* 0x00000000001c7805 */ /* 0x000fe4000001ff00 */
[----:B------:R-:W-:Y:S01]  /*7230*/  LOP3.LUT R5, R5, 0x1, RZ, 0xc0, !PT ;  /* 0x0000000105057812 */ /* 0x000fe200078ec0ff */
[----:B------:R4:W2:Y:S01]  /*7240*/  @P6 SYNCS.PHASECHK.TRANS64.TRYWAIT P1, [R0+URZ+0x110], R3 ;  /* 0x00011003000065a7 */ /* 0x0008a200080211ff */
[----:B-1----:R-:W-:Y:S02]  /*7250*/  UIMAD.WIDE.U32 UR4, UR12, UR9, URZ ;  /* 0x000000090c0472a5 */ /* 0x002fe4000f8e00ff */
[----:B------:R-:W-:Y:S01]  /*7260*/  ISETP.NE.U32.AND P5, PT, R5, 0x1, PT ;  /* 0x000000010500780c */ /* 0x000fe20003fa5070 */
[----:B------:R-:W-:Y:S01]  /*7270*/  UISETP.NE.AND UP0, UPT, UR8, 0x1, UPT ;  /* 0x000000010800788c */ /* 0x000fe2000bf05270 */
[----:B------:R-:W-:Y:S01]  /*7280*/  IADD3 R62, PT, PT, R63, UR45, R65 ;  /* 0x0000002d3f3e7c10 */ /* 0x000fe2000fffe041 */
[----:B------:R-:W-:Y:S01]  /*7290*/  USHF.R.U32.HI UR5, URZ, UR10, UR5 ;  /* 0x0000000aff057299 */ /* 0x000fe20008011605 */
[----:B------:R-:W-:Y:S03]  /*72a0*/  P2R R67, PR, RZ, 0x20 ;  /* 0x00000020ff437803 */ /* 0x000fe60000000000 */
[----:B------:R-:W-:Y:S02]  /*72b0*/  USEL UR5, UR12, UR5, !UP0 ;  /* 0x000000050c057287 */ /* 0x000fe4000c000000 */
[----:B------:R-:W-:Y:S02]  /*72c0*/  UISETP.NE.AND UP0, UPT, UR11, 0x1, UPT ;  /* 0x000000010b00788c */ /* 0x000fe4000bf05270 */
[----:B---3--:R-:W-:Y:S02]  /*72d0*/  UIMAD.WIDE.U32 UR6, UR5, UR16, URZ ;  /* 0x00000010050672a5 */ /* 0x008fe4000f8e00ff */
[----:B------:R-:W-:Y:S02]  /*72e0*/  IMAD R7, RZ, RZ, -UR5 ;  /* 0x80000005ff077e24 */ /* 0x000fe4000f8e02ff */
[----:B------:R-:W-:Y:S02]  /*72f0*/  IMAD.U32 R56, RZ, RZ, UR5 ;  /* 0x00000005ff387e24 */ /* 0x000fe4000f8e00ff */
[----:B------:R-:W-:Y:S01]  /*7300*/  IMAD R57, R7, UR8, R57 ;  /* 0x0000000807397c24 */ /* 0x000fe2000f8e0239 */
[----:B------:R-:W-:Y:S02]  /*7310*/  UMOV UR4, UR7 ;  /* 0x0000000700047c82 */ /* 0x000fe40008000000 */
[----:B------:R-:W-:Y:S01]  /*7320*/  USHF.R.U32.HI UR4, URZ, UR17, UR4 ;  /* 0x00000011ff047299 */ /* 0x000fe20008011604 */
[----:B----4-:R-:W-:Y:S03]  /*7330*/  SHF.L.U32 R3, R51, 0x1f, RZ ;  /* 0x0000001f33037819 */ /* 0x010fe600000006ff */
[----:B------:R-:W-:Y:S02]  /*7340*/  USEL UR4, UR5, UR4, !UP0 ;  /* 0x0000000405047287 */ /* 0x000fe4000c000000 */
[----:B------:R-:W-:Y:S01]  /*7350*/  UISETP.NE.AND UP0, UPT, UR18, 0x1, UPT ;  /* 0x000000011200788c */ /* 0x000fe2000bf05270 */
[----:B------:R1:W3:Y:S01]  /*7360*/  SYNCS.PHASECHK.TRANS64.TRYWAIT P0, [R58+URZ+0x160], R3 ;  /* 0x000160033a0075a7 */ /* 0x0002e200080011ff */
[----:B------:R-:W-:Y:S02]  /*7370*/  UIMAD.WIDE.U32 UR6, UR4, UR19, URZ ;  /* 0x00000013040672a5 */ /* 0x000fe4000f8e00ff */
[----:B------:R-:W-:Y:S02]  /*7380*/  IMAD.U32 R55, RZ, RZ, UR4 ;  /* 0x00000004ff377e24 */ /* 0x000fe4000f8e00ff */
[----:B------:R-:W-:Y:S01]  /*7390*/  IMAD R6, RZ, RZ, -UR4 ;  /* 0x80000004ff067e24 */ /* 0x000fe2000f8e02ff */
[----:B------:R-:W-:Y:S01]  /*73a0*/  PLOP3.LUT P2, PT, PT, PT, UP0, 0x80, 0x8 ;  /* 0x000000000008781c */ /* 0x000fe20003f4f008 */
[----:B------:R-:W-:Y:S01]  /*73b0*/  IMAD.U32 R54, RZ, RZ, UR4 ;  /* 0x00000004ff367e24 */ /* 0x000fe2000f8e00ff */
[----:B------:R-:W-:Y:S01]  /*73c0*/  UMOV UR6, UR7 ;  /* 0x0000000700067c82 */ /* 0x000fe20008000000 */
[----:B------:R-:W-:Y:S01]  /*73d0*/  IMAD R56, R6, UR11, R56 ;  /* 0x0000000b06387c24 */ /* 0x000fe2000f8e0238 */
[----:B------:R-:W-:Y:S06]  /*73e0*/  USHF.R.U32.HI UR6, URZ, UR13, UR6 ;  /* 0x0000000dff067299 */ /* 0x000fec0008011606 */
[----:B------:R-:W-:Y:S05]  /*73f0*/  SEL R55, R55, UR6, !P2 ;  /* 0x0000000637377c07 */ /* 0x000fea000d000000 */
[----:B------:R-:W-:Y:S04]  /*7400*/  IMAD.MOV R4, RZ, RZ, -R55 ;  /* 0x000000ffff047224 */ /* 0x000fe800078e0a37 */
[----:B------:R-:W-:Y:S01]  /*7410*/  IMAD R54, R4, UR18, R54 ;  /* 0x0000001204367c24 */ /* 0x000fe2000f8e0236 */
[----:B--2---:R-:W-:Y:S01]  /*7420*/  @P6 SEL R66, RZ, 0x1, !P1 ;  /* 0x00000001ff426807 */ /* 0x004fe20004800000 */
[----:B-1----:R-:W-:Y:S06]  /*7430*/  @!P6 BRA `(.L_x_112) ;  /* 0x000000000068e947 */ /* 0x002fec0003800000 */
[----:B------:R-:W-:Y:S01]  /*7440*/  LOP3.LUT P6, RZ, R44, 0x40, RZ, 0xc0, !PT ;  /* 0x000000402cff7812 */ /* 0x000fe200078cc0ff */
[----:B------:R-:W-:Y:S01]  /*7450*/  VIADD R2, R62, 0x200 ;  /* 0x000002003e027836 */ /* 0x000fe20000000000 */
[----:B------:R-:W-:Y:S01]  /*7460*/  ISETP.NE.AND P2, PT, R66, RZ, PT ;  /* 0x000000ff4200720c */ /* 0x000fe20003f45270 */
[----:B------:R-:W-:Y:S01]  /*7470*/  BSSY B0, `(.L_x_113) ;  /* 0x000000d000007945 */ /* 0x000fe20003800000 */
[----:B------:R-:W-:Y:S01]  /*7480*/  PLOP3.LUT P1, PT, PT, PT, PT, 0x8, 0x80 ;  /* 0x000000000080781c */ /* 0x000fe20003f2e170 */
[----:B------:R-:W-:Y:S01]  /*7490*/  @P5 VIADD R4, R62, 0x210 ;  /* 0x000002103e045836 */ /* 0x000fe20000000000 */
[----:B------:R-:W-:Y:S02]  /*74a0*/  @P5 PLOP3.LUT P1, PT, P6, PT, PT, 0x80, 0x8 ;  /* 0x000000000008581c */ /* 0x000fe4000372f070 */
[----:B------:R-:W-:Y:S02]  /*74b0*/  CS2R R38, SRZ ;  /* 0x0000000000267805 */ /* 0x000fe4000001ff00 */
[----:B------:R-:W-:Y:S02]  /*74c0*/  CS2R R36, SRZ ;  /* 0x0000000000247805 */ /* 0x000fe4000001ff00 */
[----:B------:R-:W-:Y:S02]  /*74d0*/  CS2R R30, SRZ ;  /* 0x00000000001e7805 */ /* 0x000fe4000001ff00 */
[----:B------:R-:W-:Y:S05]  /*74e0*/  CS2R R28, SRZ ;  /* 0x00000000001c7805 */ /* 0x000fea000001ff00 */
[----:B------:R-:W-:Y:S01]  /*74f0*/  @P1 VIADD R4, R2, 0xfffffff0 ;  /* 0xfffffff002041836 */ /* 0x000fe20000000000 */
[----:B------:R-:W-:Y:S06]  /*7500*/  @P2 BRA `(.L_x_114) ;  /* 0x00000000000c2947 */ /* 0x000fec0003800000 */
[----:B------:R-:W-:Y:S04]  /*7510*/  SHF.L.U32 R2, R27, 0x1f, RZ ;  /* 0x0000001f1b027819 */ /* 0x000fe800000006ff */
[----:B------:R-:W1:Y:S02]  /*7520*/  SYNCS.PHASECHK.TRANS64.TRYWAIT P1, [R0+URZ+0x110], R2 ;  /* 0x00011002000075a7 */ /* 0x000e6400080211ff */
[----:B-1----:R-:W-:Y:S05]  /*7530*/  @!P1 BRA `(.L_x_115) ;  /* 0x0000002000ec9947 */ /* 0x002fea0003800000 */
.L_x_114:
[----:B------:R-:W-:Y:S05]  /*7540*/  BSYNC B0 ;  /* 0x0000000000007941 */ /* 0x000fea0003800000 */
.L_x_113:
[----:B------:R-:W-:Y:S01]  /*7550*/  UIADD3 UR4, UPT, UPT, UR48, 0x1, URZ ;  /* 0x0000000130047890 */ /* 0x000fe2000fffe0ff */
[----:B------:R-:W-:Y:S03]  /*7560*/  ISETP.NE.AND P1, PT, R67, RZ, PT ;  /* 0x000000ff4300720c */ /* 0x000fe60003f25270 */
[----:B------:R-:W-:Y:S04]  /*7570*/  UISETP.NE.AND UP0, UPT, UR4, 0x3, UPT ;  /* 0x000000030400788c */ /* 0x000fe8000bf05270 */
[----:B------:R-:W-:Y:S02]  /*7580*/  USEL UR5, URZ, 0x1, UP0 ;  /* 0x00000001ff057887 */ /* 0x000fe40008000000 */
[----:B------:R-:W-:Y:S04]  /*7590*/  USEL UR4, UR4, URZ, UP0 ;  /* 0x000000ff04047287 */ /* 0x000fe80008000000 */
[----:B------:R2:W4:Y:S01]  /*75a0*/  @P1 LDS.128 R36, [R4] ;  /* 0x0000000004241984 */ /* 0x0005220000000c00 */
[----:B------:R-:W-:Y:S01]  /*75b0*/  LOP3.LUT R27, R27, UR5, RZ, 0x3c, !PT ;  /* 0x000000051b1b7c12 */ /* 0x000fe2000f8e3cff */
[----:B------:R-:W-:Y:S02]  /*75c0*/  IMAD.U32 R64, RZ, RZ, UR4 ;  /* 0x00000004ff407e24 */ /* 0x000fe4000f8e00ff */
[----:B------:R2:W1:Y:S04]  /*75d0*/  @P1 LDS.128 R28, [R62+0x200] ;  /* 0x000200003e1c1984 */ /* 0x0004680000000c00 */
.L_x_112:
[----:B------:R-:W-:Y:S05]  /*75e0*/  BSYNC B1 ;  /* 0x0000000000017941 */ /* 0x000fea0003800000 */
.L_x_111:
[----:B-1----:R-:W-:Y:S04]  /*75f0*/  SHF.R.U32.HI R0, RZ, 0x15, R25 ;  /* 0x00000015ff007819 */ /* 0x002fe80000011619 */
[----:B------:R-:W-:Y:S01]  /*7600*/  LOP3.LUT P1, RZ, R0, 0x3, R46, 0x48, !PT ;  /* 0x0000000300ff7812 */ /* 0x000fe2000782482e */
[----:B------:R-:W-:Y:S01]  /*7610*/  @!UPT UIADD3 URZ, UPT, UPT, URZ, URZ, URZ ;  /* 0x000000fffffff290 */ /* 0x000fe2000fffe0ff */
[----:B---3--:R-:W-:Y:S11]  /*7620*/  @P0 BRA `(.L_x_116) ;  /* 0x0000000000080947 */ /* 0x008ff60003800000 */
[----:B------:R-:W1:Y:S02]  /*7630*/  SYNCS.PHASECHK.TRANS64.TRYWAIT P0, [R58+URZ+0x160], R3 ;  /* 0x000160033a0075a7 */ /* 0x000e6400080011ff */
[----:B-1----:R-:W-:Y:S05]  /*7640*/  @!P0 BRA `(.L_x_117) ;  /* 0x0000002000bc8947 */ /* 0x002fea0003800000 */
.L_x_116:
[----:B------:R-:W-:Y:S05]  /*7650*/  @!P1 BRA `(.L_x_118) ;  /* 0x0000000000409947 */ /* 0x000fea0003800000 */
[----:B------:R-:W3:Y:S01]  /*7660*/  LDCU.64 UR8, c[0x4][0x70] ;  /* 0x01000e00ff0877ac */ /* 0x000ee20008000a00 */
[----:B-1----:R-:W-:Y:S01]  /*7670*/  MOV R3, 0x0 ;  /* 0x0000000000037802 */ /* 0x002fe20000000f00 */
[----:B------:R-:W-:Y:S02]  /*7680*/  HFMA2 R12, -RZ, RZ, 0, 5.9604644775390625e-08 ;  /* 0x00000001ff0c7431 */ /* 0x000fe400000001ff */
[----:B------:R-:W-:Y:S02]  /*7690*/  IMAD.MOV.U32 R8, RZ, RZ, 0x192 ;  /* 0x00000192ff087424 */ /* 0x000fe400078e00ff */
[----:B------:R-:W-:Y:S01]  /*76a0*/  IMAD.MOV.U32 R13, RZ, RZ, RZ ;  /* 0x000000ffff0d7224 */ /* 0x000fe200078e00ff */
[----:B------:R-:W1:Y:S01]  /*76b0*/  LDCU.64 UR6, c[0x4][0x78] ;  /* 0x01000f00ff0677ac */ /* 0x000e620008000a00 */
[----:B------:R-:W4:Y:S01]  /*76c0*/  LDC.64 R2, c[0x4][R3] ;  /* 0x0100000003027b82 */ /* 0x000f220000000a00 */
[----:B------:R-:W5:Y:S01]  /*76d0*/  LDCU.64 UR4, c[0x4][0x10] ;  /* 0x01000200ff0477ac */ /* 0x000f620008000a00 */
[----:B---3--:R-:W-:Y:S01]  /*76e0*/  MOV R5, UR9 ;  /* 0x0000000900057c02 */ /* 0x008fe20008000f00 */
[----:B--2---:R-:W-:Y:S01]  /*76f0*/  IMAD.U32 R4, RZ, RZ, UR8 ;  /* 0x00000008ff047e24 */ /* 0x004fe2000f8e00ff */
[----:B-1----:R-:W-:Y:S01]  /*7700*/  MOV R7, UR7 ;  /* 0x0000000700077c02 */ /* 0x002fe20008000f00 */
[----:B------:R-:W-:Y:S01]  /*7710*/  IMAD.U32 R6, RZ, RZ, UR6 ;  /* 0x00000006ff067e24 */ /* 0x000fe2000f8e00ff */
[----:B-----5:R-:W-:Y:S01]  /*7720*/  MOV R11, UR5 ;  /* 0x00000005000b7c02 */ /* 0x020fe20008000f00 */
[----:B------:R-:W-:Y:S02]  /*7730*/  IMAD.U32 R10, RZ, RZ, UR4 ;  /* 0x00000004ff0a7e24 */ /* 0x000fe4000f8e00ff */
[----:B------:R-:W-:Y:S07]  /*7740*/  LEPC R20, `(.L_x_118) ;  /* 0x000000001014794e */ /* 0x000fee0000000000 */
[----:B----4-:R-:W-:Y:S05]  /*7750*/  CALL.ABS.NOINC R2 ;  /* 0x0000000002007343 */ /* 0x010fea0003c00000 */
.L_x_118:
[----:B-1----:R-:W-:Y:S01]  /*7760*/  SHF.L.U32 R3, R28, 0x10, RZ ;  /* 0x000000101c037819 */ /* 0x002fe200000006ff */
[----:B------:R-:W-:Y:S05]  /*7770*/  WARPSYNC.ALL ;  /* 0x0000000000007948 */ /* 0x000fea0003800000 */
[----:B------:R-:W-:Y:S01]  /*7780*/  R2UR UR4, R25 ;  /* 0x00000000190472ca */ /* 0x000fe200000e0000 */
[----:B------:R-:W-:Y:S01]  /*7790*/  BSSY.RECONVERGENT B0, `(.L_x_119) ;  /* 0x000005a000007945 */ /* 0x000fe20003800200 */
[----:B------:R-:W-:Y:S02]  /*77a0*/  SHF.L.U32 R20, R29, 0x10, RZ ;  /* 0x000000101d147819 */ /* 0x000fe400000006ff */
[----:B------:R-:W-:Y:S02]  /*77b0*/  MOV R61, 0x10 ;  /* 0x00000010003d7802 */ /* 0x000fe40000000f00 */
[----:B------:R-:W-:Y:S02]  /*77c0*/  LOP3.LUT P6, RZ, R44, 0x40, RZ, 0xc0, !PT ;  /* 0x000000402cff7812 */ /* 0x000fe400078cc0ff */
[----:B------:R-:W-:Y:S02]  /*77d0*/  ISETP.NE.AND P0, PT, R53, RZ, PT ;  /* 0x000000ff3500720c */ /* 0x000fe40003f05270 */
[----:B------:R-:W-:Y:S03]  /*77e0*/  SEL R61, R61, 0xfffffff0, !P6 ;  /* 0xfffffff03d3d7807 */ /* 0x000fe60007000000 */
[----:B--2---:R-:W1:Y:S02]  /*77f0*/  LDTM.x16 R4, tmem[UR4] ;  /* 0x00000004000479ee */ /* 0x004e640008240000 */
[----:B-1----:R-:W-:Y:S01]  /*7800*/  FMUL R0, R24, R4 ;  /* 0x0000000418007220 */ /* 0x002fe20000400000 */
[----:B------:R-:W-:Y:S01]  /*7810*/  LOP3.LUT R4, R28, 0xffff0000, RZ, 0xc0, !PT ;  /* 0xffff00001c047812 */ /* 0x000fe200078ec0ff */
[C---:B------:R-:W-:Y:S01]  /*7820*/  FMUL R2, R24.reuse, R5 ;  /* 0x0000000518027220 */ /* 0x040fe20000400000 */
[----:B------:R-:W-:Y:S01]  /*7830*/  FMUL R5, R24, R9 ;  /* 0x0000000918057220 */ /* 0x000fe20000400000 */
[----:B------:R-:W-:Y:S01]  /*7840*/  FFMA R0, R26, R3, R0 ;  /* 0x000000031a007223 */ /* 0x000fe20000000000 */
[----:B------:R-:W-:Y:S01]  /*7850*/  FMUL R9, R24, R13 ;  /* 0x0000000d18097220 */ /* 0x000fe20000400000 */
[----:B------:R-:W-:Y:S01]  /*7860*/  FFMA R2, R26, R4, R2 ;  /* 0x000000041a027223 */ /* 0x000fe20000000002 */
[C---:B------:R-:W-:Y:S01]  /*7870*/  FMUL R4, R24.reuse, R8 ;  /* 0x0000000818047220 */ /* 0x040fe20000400000 */
[C---:B------:R-:W-:Y:S01]  /*7880*/  FMUL R8, R24.reuse, R12 ;  /* 0x0000000c18087220 */ /* 0x040fe20000400000 */
[C---:B------:R-:W-:Y:S01]  /*7890*/  FMUL R12, R24.reuse, R16 ;  /* 0x00000010180c7220 */ /* 0x040fe20000400000 */
[----:B------:R-:W-:Y:S01]  /*78a0*/  LOP3.LUT R16, R29, 0xffff0000, RZ, 0xc0, !PT ;  /* 0xffff00001d107812 */ /* 0x000fe200078ec0ff */
[----:B------:R-:W-:Y:S01]  /*78b0*/  FMUL R3, R24, R6 ;  /* 0x0000000618037220 */ /* 0x000fe20000400000 */
[----:B------:R-:W-:Y:S01]  /*78c0*/  F2FP.BF16.F32.PACK_AB R32, R2, R0 ;  /* 0x000000000220723e */ /* 0x000fe200000010ff */
[----:B------:R-:W-:Y:S01]  /*78d0*/  FMUL R13, R24, R17 ;  /* 0x00000011180d7220 */ /* 0x000fe20000400000 */
[----:B------:R-:W-:Y:S01]  /*78e0*/  SHF.L.U32 R17, R30, 0x10, RZ ;  /* 0x000000101e117819 */ /* 0x000fe200000006ff */
[----:B------:R-:W-:Y:S01]  /*78f0*/  FMUL R7, R24, R7 ;  /* 0x0000000718077220 */ /* 0x000fe20000400000 */
[----:B------:R-:W-:Y:S01]  /*7900*/  LOP3.LUT R0, R30, 0xffff0000, RZ, 0xc0, !PT ;  /* 0xffff00001e007812 */ /* 0x000fe200078ec0ff */
[C---:B------:R-:W-:Y:S01]  /*7910*/  FFMA R3, R26.reuse, R20, R3 ;  /* 0x000000141a037223 */ /* 0x040fe20000000003 */
[C---:B------:R-:W-:Y:S01]  /*7920*/  SHF.L.U32 R2, R31.reuse, 0x10, RZ ;  /* 0x000000101f027819 */ /* 0x040fe200000006ff */
[C---:B------:R-:W-:Y:S01]  /*7930*/  FFMA R7, R26.reuse, R16, R7 ;  /* 0x000000101a077223 */ /* 0x040fe20000000007 */
[----:B------:R-:W-:Y:S01]  /*7940*/  LOP3.LUT R16, R31, 0xffff0000, RZ, 0xc0, !PT ;  /* 0xffff00001f107812 */ /* 0x000fe200078ec0ff */
[C---:B------:R-:W-:Y:S01]  /*7950*/  FFMA R4, R26.reuse, R17, R4 ;  /* 0x000000111a047223 */ /* 0x040fe20000000004 */
[----:B------:R-:W-:Y:S01]  /*7960*/  FFMA R5, R26, R0, R5 ;  /* 0x000000001a057223 */ /* 0x000fe20000000005 */
[----:B----4-:R-:W-:Y:S01]  /*7970*/  SHF.L.U32 R0, R36, 0x10, RZ ;  /* 0x0000001024007819 */ /* 0x010fe200000006ff */
[C---:B------:R-:W-:Y:S01]  /*7980*/  FMUL R6, R24.reuse, R10 ;  /* 0x0000000a18067220 */ /* 0x040fe20000400000 */
[----:B------:R-:W-:Y:S01]  /*7990*/  F2FP.BF16.F32.PACK_AB R33, R7, R3 ;  /* 0x000000030721723e */ /* 0x000fe200000010ff */
[----:B------:R-:W-:Y:S01]  /*79a0*/  FMUL R11, R24, R11 ;  /* 0x0000000b180b7220 */ /* 0x000fe20000400000 */
[C---:B------:R-:W-:Y:S01]  /*79b0*/  SHF.L.U32 R3, R37.reuse, 0x10, RZ ;  /* 0x0000001025037819 */ /* 0x040fe200000006ff */
[----:B------:R-:W-:Y:S01]  /*79c0*/  FFMA R6, R26, R2, R6 ;  /* 0x000000021a067223 */ /* 0x000fe20000000006 */
[----:B------:R-:W-:Y:S01]  /*79d0*/  LOP3.LUT R2, R36, 0xffff0000, RZ, 0xc0, !PT ;  /* 0xffff000024027812 */ /* 0x000fe200078ec0ff */
[C---:B------:R-:W-:Y:S01]  /*79e0*/  FFMA R11, R26.reuse, R16, R11 ;  /* 0x000000101a0b7223 */ /* 0x040fe2000000000b */
[----:B------:R-:W-:Y:S01]  /*79f0*/  FFMA R8, R26, R0, R8 ;  /* 0x000000001a087223 */ /* 0x000fe20000000008 */
[C---:B------:R-:W-:Y:S01]  /*7a00*/  FMUL R10, R24.reuse, R14 ;  /* 0x0000000e180a7220 */ /* 0x040fe20000400000 */
[----:B------:R-:W-:Y:S01]  /*7a10*/  LOP3.LUT R0, R37, 0xffff0000, RZ, 0xc0, !PT ;  /* 0xffff000025007812 */ /* 0x000fe200078ec0ff */
[----:B------:R-:W-:Y:S01]  /*7a20*/  FMUL R15, R24, R15 ;  /* 0x0000000f180f7220 */ /* 0x000fe20000400000 */
[C---:B------:R-:W-:Y:S01]  /*7a30*/  FFMA R9, R26.reuse, R2, R9 ;  /* 0x000000021a097223 */ /* 0x040fe20000000009 */
[----:B------:R-:W-:Y:S01]  /*7a40*/  FFMA R10, R26, R3, R10 ;  /* 0x000000031a0a7223 */ /* 0x000fe2000000000a */
[----:B------:R-:W-:Y:S01]  /*7a50*/  SHF.L.U32 R2, R38, 0x10, RZ ;  /* 0x0000001026027819 */ /* 0x000fe200000006ff */
[----:B------:R-:W-:Y:S01]  /*7a60*/  FFMA R15, R26, R0, R15 ;  /* 0x000000001a0f7223 */ /* 0x000fe2000000000f */
[----:B------:R-:W-:Y:S01]  /*7a70*/  LOP3.LUT R3, R38, 0xffff0000, RZ, 0xc0, !PT ;  /* 0xffff000026037812 */ /* 0x000fe200078ec0ff */
[C---:B------:R-:W-:Y:S01]  /*7a80*/  FMUL R14, R24.reuse, R18 ;  /* 0x00000012180e7220 */ /* 0x040fe20000400000 */
[----:B------:R-:W-:Y:S01]  /*7a90*/  F2FP.BF16.F32.PACK_AB R34, R5, R4 ;  /* 0x000000040522723e */ /* 0x000fe200000010ff */
[----:B------:R-:W-:Y:S01]  /*7aa0*/  FMUL R19, R24, R19 ;  /* 0x0000001318137220 */ /* 0x000fe20000400000 */
[C---:B------:R-:W-:Y:S01]  /*7ab0*/  SHF.L.U32 R0, R39.reuse, 0x10, RZ ;  /* 0x0000001027007819 */ /* 0x040fe200000006ff */
[C---:B------:R-:W-:Y:S01]  /*7ac0*/  FFMA R12, R26.reuse, R2, R12 ;  /* 0x000000021a0c7223 */ /* 0x040fe2000000000c */
[----:B------:R-:W-:Y:S01]  /*7ad0*/  LOP3.LUT R4, R39, 0xffff0000, RZ, 0xc0, !PT ;  /* 0xffff000027047812 */ /* 0x000fe200078ec0ff */
[C---:B------:R-:W-:Y:S01]  /*7ae0*/  FFMA R13, R26.reuse, R3, R13 ;  /* 0x000000031a0d7223 */ /* 0x040fe2000000000d */
[----:B------:R-:W-:Y:S01]  /*7af0*/  F2FP.BF16.F32.PACK_AB R35, R11, R6 ;  /* 0x000000060b23723e */ /* 0x000fe200000010ff */
[C---:B------:R-:W-:Y:S01]  /*7b00*/  FFMA R14, R26.reuse, R0, R14 ;  /* 0x000000001a0e7223 */ /* 0x040fe2000000000e */
[----:B------:R-:W-:Y:S01]  /*7b10*/  F2FP.BF16.F32.PACK_AB R8, R9, R8 ;  /* 0x000000080908723e */ /* 0x000fe200000010ff */
[----:B------:R-:W-:Y:S01]  /*7b20*/  FFMA R19, R26, R4, R19 ;  /* 0x000000041a137223 */ /* 0x000fe20000000013 */
[----:B------:R-:W-:Y:S01]  /*7b30*/  F2FP.BF16.F32.PACK_AB R9, R15, R10 ;  /* 0x0000000a0f09723e */ /* 0x000fe200000010ff */
[----:B------:R1:W-:Y:S01]  /*7b40*/  STS.128 [R62+0x200], R32 ;  /* 0x000200203e007388 */ /* 0x0003e20000000c00 */
[----:B------:R-:W-:Y:S02]  /*7b50*/  F2FP.BF16.F32.PACK_AB R10, R13, R12 ;  /* 0x0000000c0d0a723e */ /* 0x000fe400000010ff */
[----:B------:R-:W-:Y:S02]  /*7b60*/  F2FP.BF16.F32.PACK_AB R11, R19, R14 ;  /* 0x0000000e130b723e */ /* 0x000fe400000010ff */
[----:B------:R-:W-:Y:S05]  /*7b70*/  IADD3 R0, PT, PT, R62, R61, RZ ;  /* 0x0000003d3e007210 */ /* 0x000fea0007ffe0ff */
[----:B------:R1:W-:Y:S01]  /*7b80*/  STS.128 [R0+0x200], R8 ;  /* 0x0002000800007388 */ /* 0x0003e20000000c00 */
[----:B------:R-:W-:Y:S01]  /*7b90*/  @!PT LDS RZ, [RZ] ;  /* 0x00000000fffff984 */ /* 0x000fe20000000800 */
[----:B------:R-:W-:Y:S01]  /*7ba0*/  @!PT LDS RZ, [RZ] ;  /* 0x00000000fffff984 */ /* 0x000fe20000000800 */
[----:B------:R-:W-:Y:S01]  /*7bb0*/  @!PT LDS RZ, [RZ] ;  /* 0x00000000fffff984 */ /* 0x000fe20000000800 */
[----:B------:R-:W-:Y:S01]  /*7bc0*/  @!PT LDS RZ, [RZ] ;  /* 0x00000000fffff984 */ /* 0x000fe20000000800 */
[----:B------:R2:W-:Y:S07]  /*7bd0*/  MEMBAR.ALL.CTA ;  /* 0x0000000000007992 */ /* 0x0005ee0000008000 */
[----:B--2---:R-:W2:Y:S02]  /*7be0*/  FENCE.VIEW.ASYNC.S ;  /* 0x00000000000073c6 */ /* 0x004ea40000000000 */
[----:B--2---:R-:W-:Y:S06]  /*7bf0*/  BAR.SYNC.DEFER_BLOCKING 0x1, 0x80 ;  /* 0x0042000000007b1d */ /* 0x004fec0000010000 */
[----:B------:R-:W-:Y:S05]  /*7c00*/  @P0 BRA `(.L_x_120) ;  /* 0x0000000000480947 */ /* 0x000fea0003800000 */
[----:B------:R-:W2:Y:S01]  /*7c10*/  LDCU.64 UR14, c[0x0][0x348] ;  /* 0x00006900ff0e77ac */ /* 0x000ea20008000a00 */
[----:B------:R-:W-:Y:S02]  /*7c20*/  R2UR UR6, R63 ;  /* 0x000000003f0672ca */ /* 0x000fe400000e0000 */
[----:B------:R-:W-:Y:S01]  /*7c30*/  R2UR UR10, R57 ;  /* 0x00000000390a72ca */ /* 0x000fe200000e0000 */
[----:B------:R-:W-:Y:S01]  /*7c40*/  UMOV UR9, UR47 ;  /* 0x0000002f00097c82 */ /* 0x000fe20008000000 */
[----:B------:R-:W-:Y:S01]  /*7c50*/  R2UR UR11, R56 ;  /* 0x00000000380b72ca */ /* 0x000fe200000e0000 */
[----:B------:R-:W-:Y:S01]  /*7c60*/  UIADD3 UR7, UPT, UPT, UR47, 0x20, URZ ;  /* 0x000000202f077890 */ /* 0x000fe2000fffe0ff */
[----:B------:R-:W-:Y:S02]  /*7c70*/  R2UR UR12, R54 ;  /* 0x00000000360c72ca */ /* 0x000fe400000e0000 */
[----:B------:R-:W-:Y:S05]  /*7c80*/  R2UR UR13, R55 ;  /* 0x00000000370d72ca */ /* 0x000fea00000e0000 */
[----:B------:R-:W-:Y:S02]  /*7c90*/  UIADD3 UR6, UPT, UPT, UR45, UR6, URZ ;  /* 0x000000062d067290 */ /* 0x000fe4000fffe0ff */
[----:B--2---:R-:W-:Y:S02]  /*7ca0*/  UIADD3 UR4, UP0, UPT, UR14, 0x780, URZ ;  /* 0x000007800e047890 */ /* 0x004fe4000ff1e0ff */
[----:B------:R-:W-:Y:S02]  /*7cb0*/  UIADD3 UR8, UPT, UPT, UR6, 0x200, URZ ;  /* 0x0000020006087890 */ /* 0x000fe4000fffe0ff */
[----:B------:R-:W-:Y:S02]  /*7cc0*/  UIADD3.X UR5, UPT, UPT, URZ, UR15, URZ, UP0, !UPT ;  /* 0x0000000fff057290 */ /* 0x000fe400087fe4ff */
[----:B------:R-:W-:Y:S07]  /*7cd0*/  UIADD3 UR6, UPT, UPT, UR6, 0xa00, URZ ;  /* 0x00000a0006067890 */ /* 0x000fee000fffe0ff */
[----:B------:R2:W-:Y:S02]  /*7ce0*/  UTMASTG.5D.IM2COL [UR8], [UR4] ;  /* 0x00000008040073b5 */ /* 0x0005e40008060000 */
[----:B--2---:R-:W-:Y:S01]  /*7cf0*/  UMOV UR8, UR6 ;  /* 0x0000000600087c82 */ /* 0x004fe20008000000 */
[----:B------:R-:W-:Y:S02]  /*7d00*/  UMOV UR9, UR7 ;  /* 0x0000000700097c82 */ /* 0x000fe40008000000 */
[----:B------:R2:W-:Y:S02]  /*7d10*/  UTMASTG.5D.IM2COL [UR8], [UR4] ;  /* 0x00000008040073b5 */ /* 0x0005e40008060000 */
[----:B--2---:R0:W-:Y:S02]  /*7d20*/  UTMACMDFLUSH ;  /* 0x00000000000079b7 */ /* 0x0041e40000000000 */
.L_x_120:
[----:B------:R-:W-:Y:S05]  /*7d30*/  BSYNC.RECONVERGENT B0 ;  /* 0x0000000000007941 */ /* 0x000fea0003800200 */
.L_x_119:
[----:B------:R-:W-:Y:S01]  /*7d40*/  UIADD3 UR46, UPT, UPT, UR48, 0x1, URZ ;  /* 0x00000001302e7890 */ /* 0x000fe2000fffe0ff */
[----:B------:R-:W-:Y:S03]  /*7d50*/  BSSY.RECONVERGENT B0, `(.L_x_121) ;  /* 0x0000005000007945 */ /* 0x000fe60003800200 */
[----:B------:R-:W-:Y:S04]  /*7d60*/  UISETP.NE.AND UP0, UPT, UR46, 0x3, UPT ;  /* 0x000000032e00788c */ /* 0x000fe8000bf05270 */
[----:B------:R-:W-:Y:S01]  /*7d70*/  USEL UR44, UR46, URZ, UP0 ;  /* 0x000000ff2e2c7287 */ /* 0x000fe20008000000 */
[----:B------:R-:W-:Y:S11]  /*7d80*/  @P0 BRA `(.L_x_122) ;  /* 0x0000000000040947 */ /* 0x000ff60003800000 */
[----:B------:R-:W-:Y:S04]  /*7d90*/  DEPBAR.LE SB0, 0x1 ;  /* 0x000080400000791a */ /* 0x000fe80000000000 */
.L_x_122:
[----:B------:R-:W-:Y:S05]  /*7da0*/  BSYNC.RECONVERGENT B0 ;  /* 0x0000000000007941 */ /* 0x000fea0003800200 */
.L_x_121:
[----:B------:R-:W-:Y:S01]  /*7db0*/  BAR.SYNC.DEFER_BLOCKING 0x1, 0x80 ;  /* 0x0042000000007b1d */ /* 0x000fe20000010000 */
[----:B------:R-:W-:Y:S01]  /*7dc0*/  ISETP.NE.AND P1, PT, R60, RZ, PT ;  /* 0x000000ff3c00720c */ /* 0x000fe20003f25270 */
[----:B------:R-:W-:Y:S01]  /*7dd0*/  UISETP.NE.AND UP0, UPT, UR50, URZ, UPT ;  /* 0x000000ff3200728c */ /* 0x000fe2000bf05270 */
[----:B------:R-:W-:Y:S11]  /*7de0*/  LEA R3, R64, UR45, 0x3 ;  /* 0x0000002d40037c11 */ /* 0x000ff6000f8e18ff */
[----:B------:R-:W-:Y:S01]  /*7df0*/  @P1 SHF.L.U32 R4, R27, 0x1f, RZ ;  /* 0x0000001f1b041819 */ /* 0x000fe200000006ff */
[----:B------:R-:W-:Y:S06]  /*7e00*/  BRA.U !UP0, `(.L_x_123) ;  /* 0x0000000108247547 */ /* 0x000fec000b800000 */
[----:B-1----:R-:W1:Y:S01]  /*7e10*/  S2R R0, SR_CgaCtaId ;  /* 0x0000000000007919 */ /* 0x002e620000008800 */
[----:B------:R-:W-:Y:S01]  /*7e20*/  IMAD.U32 R2, RZ, RZ, UR49 ;  /* 0x00000031ff027e24 */ /* 0x000fe2000f8e00ff */
[----:B------:R-:W-:Y:S04]  /*7e30*/  UIADD3 UR4, UPT, UPT, UR49, 0x1, URZ ;  /* 0x0000000131047890 */ /* 0x000fe8000fffe0ff */
[----:B------:R-:W-:Y:S01]  /*7e40*/  @P1 LEA R2, R2, UR45, 0x3 ;  /* 0x0000002d02021c11 */ /* 0x000fe2000f8e18ff */
[----:B------:R-:W-:Y:S04]  /*7e50*/  UISETP.NE.AND UP0, UPT, UR4, 0x3, UPT ;  /* 0x000000030400788c */ /* 0x000fe8000bf05270 */
[----:B------:R-:W-:Y:S01]  /*7e60*/  @P1 VIADD R2, R2, 0x128 ;  /* 0x0000012802021836 */ /* 0x000fe20000000000 */
[----:B------:R-:W-:Y:S04]  /*7e70*/  USEL UR49, UR4, URZ, UP0 ;  /* 0x000000ff04317287 */ /* 0x000fe80008000000 */
[----:B-1----:R-:W-:Y:S04]  /*7e80*/  @P1 PRMT R0, R0, 0x654, R2 ;  /* 0x0000065400001816 */ /* 0x002fe80000000002 */
[----:B------:R2:W-:Y:S04]  /*7e90*/  @P1 SYNCS.ARRIVE.TRANS64.RED.A1T0 RZ, [R0+URZ], RZ ;  /* 0x000000ff00ff19a7 */ /* 0x0005e800081004ff */
.L_x_123:
[----:B------:R-:W3:Y:S01]  /*7ea0*/  @P1 SYNCS.PHASECHK.TRANS64.TRYWAIT P0, [R3+URZ+0x110], R4 ;  /* 0x00011004030015a7 */ /* 0x000ee200080011ff */
[----:B------:R-:W-:Y:S01]  /*7eb0*/  BSSY B1, `(.L_x_124) ;  /* 0x0000012000017945 */ /* 0x000fe20003800000 */
[----:B---3--:R-:W-:Y:S03]  /*7ec0*/  @P1 SEL R66, RZ, 0x1, !P0 ;  /* 0x00000001ff421807 */ /* 0x008fe60004000000 */
[----:B------:R-:W-:Y:S05]  /*7ed0*/  @!P1 BRA `(.L_x_125) ;  /* 0x00000000003c9947 */ /* 0x000fea0003800000 */
[----:B------:R-:W-:Y:S01]  /*7ee0*/  ISETP.NE.AND P1, PT, R67, RZ, PT ;  /* 0x000000ff4300720c */ /* 0x000fe20003f25270 */
[----:B------:R-:W-:Y:S01]  /*7ef0*/  BSSY B0, `(.L_x_126) ;  /* 0x0000009000007945 */ /* 0x000fe20003800000 */
[----:B------:R-:W-:Y:S11]  /*7f00*/  ISETP.NE.AND P0, PT, R66, RZ, PT ;  /* 0x000000ff4200720c */ /* 0x000ff60003f05270 */
[----:B------:R-:W-:Y:S05]  /*7f10*/  @P1 IMAD R64, R64, 0x1000, R65 ;  /* 0x0000100040401824 */ /* 0x000fea00078e0241 */
[----:B-12---:R-:W-:Y:S05]  /*7f20*/  @P1 IADD3 R0, PT, PT, R64, UR45, RZ ;  /* 0x0000002d40001c10 */ /* 0x006fea000fffe0ff */
[----:B------:R-:W-:Y:S01]  /*7f30*/  @P1 IMAD.IADD R0, R61, 0x1, R0 ;  /* 0x000000013d001824 */ /* 0x000fe200078e0200 */
[----:B------:R-:W-:Y:S06]  /*7f40*/  @P0 BRA `(.L_x_127) ;  /* 0x00000000000c0947 */ /* 0x000fec0003800000 */
[----:B------:R-:W-:Y:S04]  /*7f50*/  SHF.L.U32 R27, R27, 0x1f, RZ ;  /* 0x0000001f1b1b7819 */ /* 0x000fe800000006ff */
[----:B------:R-:W1:Y:S02]  /*7f60*/  SYNCS.PHASECHK.TRANS64.TRYWAIT P0, [R3+URZ+0x110], R27 ;  /* 0x0001101b030075a7 */ /* 0x000e6400080011ff */
[----:B-1----:R-:W-:Y:S05]  /*7f70*/  @!P0 BRA `(.L_x_128) ;  /* 0x0000001800848947 */ /* 0x002fea0003800000 */
.L_x_127:
[----:B------:R-:W-:Y:S05]  /*7f80*/  BSYNC B0 ;  /* 0x0000000000007941 */ /* 0x000fea0003800000 */
.L_x_126:
[----:B------:R-:W-:Y:S11]  /*7f90*/  ISETP.NE.AND P0, PT, R67, RZ, PT ;  /* 0x000000ff4300720c */ /* 0x000ff60003f05270 */
[----:B------:R-:W-:Y:S02]  /*7fa0*/  @!UPT UIADD3 URZ, UPT, UPT, URZ, URZ, URZ ;  /* 0x000000fffffff290 */ /* 0x000fe4000fffe0ff */
[----:B------:R3:W4:Y:S04]  /*7fb0*/  @P0 LDS.128 R28, [R64+UR45+0x200] ;  /* 0x0002002d401c0984 */ /* 0x0007280008000c00 */
[----:B------:R3:W2:Y:S02]  /*7fc0*/  @P0 LDS.128 R36, [R0+0x200] ;  /* 0x0002000000240984 */ /* 0x0006a40000000c00 */
.L_x_125:
[----:B------:R-:W-:Y:S05]  /*7fd0*/  BSYNC B1 ;  /* 0x0000000000017941 */ /* 0x000fea0003800000 */
.L_x_124:
[----:B-123--:R-:W-:Y:S05]  /*7fe0*/  VIADD R0, R25, 0x10 ;  /* 0x0000001019007836 */ /* 0x00efea0000000000 */
[----:B------:R-:W-:Y:S04]  /*7ff0*/  SHF.R.U32.HI R0, RZ, 0x15, R0 ;  /* 0x00000015ff007819 */ /* 0x000fe80000011600 */
[----:B------:R-:W-:Y:S11]  /*8000*/  LOP3.LUT P0, RZ, R0, 0x3, R46, 0x48, !PT ;  /* 0x0000000300ff7812 */ /* 0x000ff6000780482e */
[----:B------:R-:W-:Y:S02]  /*8010*/  @!UPT UIADD3 URZ, UPT, UPT, URZ, URZ, URZ ;  /* 0x000000fffffff290 */ /* 0x000fe4000fffe0ff */
[----:B------:R-:W-:Y:S05]  /*8020*/  @!P0 BRA `(.L_x_129) ;  /* 0x0000000000408947 */ /* 0x000fea0003800000 */
[----:B------:R-:W1:Y:S01]  /*8030*/  LDCU.64 UR8, c[0x4][0x70] ;  /* 0x01000e00ff0877ac */ /* 0x000e620008000a00 */
[----:B------:R-:W-:Y:S01]  /*8040*/  MOV R3, 0x0 ;  /* 0x0000000000037802 */ /* 0x000fe20000000f00 */
[----:B------:R-:W-:Y:S02]  /*8050*/  HFMA2 R12, -RZ, RZ, 0, 5.9604644775390625e-08 ;  /* 0x00000001ff0c7431 */ /* 0x000fe400000001ff */
[----:B------:R-:W-:Y:S02]  /*8060*/  IMAD.MOV.U32 R8, RZ, RZ, 0x192 ;  /* 0x00000192ff087424 */ /* 0x000fe400078e00ff */
[----:B------:R-:W-:Y:S01]  /*8070*/  IMAD.MOV.U32 R13, RZ, RZ, RZ ;  /* 0x000000ffff0d7224 */ /* 0x000fe200078e00ff */
[----:B------:R-:W2:Y:S01]  /*8080*/  LDCU.64 UR6, c[0x4][0x78] ;  /* 0x01000f00ff0677ac */ /* 0x000ea20008000a00 */
[----:B------:R-:W3:Y:S01]  /*8090*/  LDC.64 R2, c[0x4][R3] ;  /* 0x0100000003027b82 */ /* 0x000ee20000000a00 */
[----:B------:R-:W5:Y:S01]  /*80a0*/  LDCU.64 UR4, c[0x4][0x10] ;  /* 0x01000200ff0477ac */ /* 0x000f620008000a00 */
[----:B-1----:R-:W-:Y:S01]  /*80b0*/  MOV R5, UR9 ;  /* 0x0000000900057c02 */ /* 0x002fe20008000f00 */
[----:B------:R-:W-:Y:S01]  /*80c0*/  IMAD.U32 R4, RZ, RZ, UR8 ;  /* 0x00000008ff047e24 */ /* 0x000fe2000f8e00ff */
[----:B--2---:R-:W-:Y:S01]  /*80d0*/  MOV R7, UR7 ;  /* 0x0000000700077c02 */ /* 0x004fe20008000f00 */
[----:B------:R-:W-:Y:S01]  /*80e0*/  IMAD.U32 R6, RZ, RZ, UR6 ;  /* 0x00000006ff067e24 */ /* 0x000fe2000f8e00ff */
[----:B-----5:R-:W-:Y:S01]  /*80f0*/  MOV R11, UR5 ;  /* 0x00000005000b7c02 */ /* 0x020fe20008000f00 */
[----:B------:R-:W-:Y:S02]  /*8100*/  IMAD.U32 R10, RZ, RZ, UR4 ;  /* 0x00000004ff0a7e24 */ /* 0x000fe4000f8e00ff */
[----:B------:R-:W-:Y:S07]  /*8110*/  LEPC R20, `(.L_x_129) ;  /* 0x000000001014794e */ /* 0x000fee0000000000 */
[----:B---34-:R-:W-:Y:S05]  /*8120*/  CALL.ABS.NOINC R2 ;  /* 0x0000000002007343 */ /* 0x018fea0003c00000 */
.L_x_129:
[----:B------:R-:W-:Y:S01]  /*8130*/  ISETP.NE.AND P0, PT, R53, RZ, PT ;  /* 0x000000ff3500720c */ /* 0x000fe20003f05270 */
[----:B------:R-:W-:Y:S05]  /*8140*/  WARPSYNC.ALL ;  /* 0x0000000000007948 */ /* 0x000fea0003800000 */
[----:B------:R-:W-:Y:S01]  /*8150*/  R2UR UR4, R25 ;  /* 0x00000000190472ca */ /* 0x000fe200000e0000 */
[----:B------:R-:W-:Y:S01]  /*8160*/  BSSY.RECONVERGENT B0, `(.L_x_130) ;  /* 0x000005d000007945 */ /* 0x000fe20003800200 */
[C---:B----4-:R-:W-:Y:S02]  /*8170*/  SHF.L.U32 R0, R28.reuse, 0x10, RZ ;  /* 0x000000101c007819 */ /* 0x050fe400000006ff */
[----:B------:R-:W-:Y:S02]  /*8180*/  LOP3.LUT R2, R28, 0xffff0000, RZ, 0xc0, !PT ;  /* 0xffff00001c027812 */ /* 0x000fe400078ec0ff */
[C---:B------:R-:W-:Y:S02]  /*8190*/  SHF.L.U32 R20, R29.reuse, 0x10, RZ ;  /* 0x000000101d147819 */ /* 0x040fe400000006ff */
[----:B------:R-:W-:Y:S02]  /*81a0*/  LOP3.LUT R21, R29, 0xffff0000, RZ, 0xc0, !PT ;  /* 0xffff00001d157812 */ /* 0x000fe400078ec0ff */
[C---:B------:R-:W-:Y:S02]  /*81b0*/  SHF.L.U32 R25, R30.reuse, 0x10, RZ ;  /* 0x000000101e197819 */ /* 0x040fe400000006ff */
[----:B------:R-:W-:Y:S01]  /*81c0*/  LOP3.LUT R27, R30, 0xffff0000, RZ, 0xc0, !PT ;  /* 0xffff00001e1b7812 */ /* 0x000fe200078ec0ff */
[----:B------:R-:W1:Y:S01]  /*81d0*/  LDTM.x16 R4, tmem[UR4+0x10] ;  /* 0x00001004000479ee */ /* 0x000e620008240000 */
[C---:B------:R-:W-:Y:S01]  /*81e0*/  SHF.L.U32 R28, R31.reuse, 0x10, RZ ;  /* 0x000000101f1c7819 */ /* 0x040fe200000006ff */
[----:B------:R-:W-:Y:S01]  /*81f0*/  NOP ;  /* 0x0000000000007918 */ /* 0x000fe20000000000 */
[----:B------:R-:W-:Y:S02]  /*8200*/  LOP3.LUT R29, R31, 0xffff0000, RZ, 0xc0, !PT ;  /* 0xffff00001f1d7812 */ /* 0x000fe400078ec0ff */
[C---:B------:R-:W-:Y:S02]  /*8210*/  SHF.L.U32 R30, R36.reuse, 0x10, RZ ;  /* 0x00000010241e7819 */ /* 0x040fe400000006ff */
[----:B------:R-:W-:Y:S02]  /*8220*/  LOP3.LUT R31, R36, 0xffff0000, RZ, 0xc0, !PT ;  /* 0xffff0000241f7812 */ /* 0x000fe400078ec0ff */
[C---:B------:R-:W-:Y:S02]  /*8230*/  SHF.L.U32 R32, R37.reuse, 0x10, RZ ;  /* 0x0000001025207819 */ /* 0x040fe400000006ff */
[----:B------:R-:W-:Y:S02]  /*8240*/  LOP3.LUT R33, R37, 0xffff0000, RZ, 0xc0, !PT ;  /* 0xffff000025217812 */ /* 0x000fe400078ec0ff */
[C---:B------:R-:W-:Y:S02]  /*8250*/  SHF.L.U32 R34, R38.reuse, 0x10, RZ ;  /* 0x0000001026227819 */ /* 0x040fe400000006ff */
[----:B------:R-:W-:Y:S02]  /*8260*/  LOP3.LUT R35, R38, 0xffff0000, RZ, 0xc0, !PT ;  /* 0xffff000026237812 */ /* 0x000fe400078ec0ff */
[----:B------:R-:W-:Y:S02]  /*8270*/  IADD3 R58, PT, PT, R58, 0x170, RZ ;  /* 0x000001703a3a7810 */ /* 0x000fe40007ffe0ff */
[C---:B------:R-:W-:Y:S02]  /*8280*/  SHF.L.U32 R36, R39.reuse, 0x10, RZ ;  /* 0x0000001027247819 */ /* 0x040fe400000006ff */
[----:B------:R-:W-:Y:S02]  /*8290*/  LOP3.LUT R58, R58, 0xfefffff8, RZ, 0xc0, !PT ;  /* 0xfefffff83a3a7812 */ /* 0x000fe400078ec0ff */
[----:B------:R-:W-:Y:S01]  /*82a0*/  LOP3.LUT R37, R39, 0xffff0000, RZ, 0xc0, !PT ;  /* 0xffff000027257812 */ /* 0x000fe200078ec0ff */
[C---:B-1----:R-:W-:Y:S01]  /*82b0*/  FMUL R4, R24.reuse, R4 ;  /* 0x0000000418047220 */ /* 0x042fe20000400000 */
[----:B------:R1:W-:Y:S01]  /*82c0*/  SYNCS.ARRIVE.TRANS64.RED.A1T0 RZ, [R58+URZ], RZ ;  /* 0x000000ff3aff79a7 */ /* 0x0003e200081004ff */
[C---:B------:R-:W-:Y:S01]  /*82d0*/  FMUL R5, R24.reuse, R5 ;  /* 0x0000000518057220 */ /* 0x040fe20000400000 */
[----:B------:R-:W-:Y:S01]  /*82e0*/  FMUL R6, R24, R6 ;  /* 0x0000000618067220 */ /* 0x000fe20000400000 */
[----:B------:R-:W-:Y:S01]  /*82f0*/  FFMA R4, R26, R0, R4 ;  /* 0x000000001a047223 */ /* 0x000fe20000000004 */
[----:B------:R-:W-:Y:S01]  /*8300*/  FMUL R0, R24, R7 ;  /* 0x0000000718007220 */ /* 0x000fe20000400000 */
[C---:B------:R-:W-:Y:S01]  /*8310*/  FFMA R5, R26.reuse, R2, R5 ;  /* 0x000000021a057223 */ /* 0x040fe20000000005 */
[----:B------:R-:W-:Y:S01]  /*8320*/  FFMA R6, R26, R20, R6 ;  /* 0x000000141a067223 */ /* 0x000fe20000000006 */
[----:B------:R-:W-:Y:S01]  /*8330*/  FMUL R2, R24, R8 ;  /* 0x0000000818027220 */ /* 0x000fe20000400000 */
[----:B------:R-:W-:Y:S01]  /*8340*/  FFMA R0, R26, R21, R0 ;  /* 0x000000151a007223 */ /* 0x000fe20000000000 */
[C---:B------:R-:W-:Y:S01]  /*8350*/  FMUL R3, R24.reuse, R9 ;  /* 0x0000000918037220 */ /* 0x040fe20000400000 */
[----:B------:R-:W-:Y:S01]  /*8360*/  F2FP.BF16.F32.PACK_AB R4, R5, R4 ;  /* 0x000000040504723e */ /* 0x000fe200000010ff */
[C---:B------:R-:W-:Y:S01]  /*8370*/  FMUL R7, R24.reuse, R10 ;  /* 0x0000000a18077220 */ /* 0x040fe20000400000 */
[----:B------:R-:W-:Y:S01]  /*8380*/  FMUL R11, R24, R11 ;  /* 0x0000000b180b7220 */ /* 0x000fe20000400000 */
[----:B------:R-:W-:Y:S01]  /*8390*/  F2FP.BF16.F32.PACK_AB R5, R0, R6 ;  /* 0x000000060005723e */ /* 0x000fe200000010ff */
[----:B------:R-:W-:Y:S01]  /*83a0*/  FFMA R2, R26, R25, R2 ;  /* 0x000000191a027223 */ /* 0x000fe20000000002 */
[----:B------:R-:W-:Y:S01]  /*83b0*/  FMUL R8, R24, R12 ;  /* 0x0000000c18087220 */ /* 0x000fe20000400000 */
[----:B------:R-:W-:Y:S01]  /*83c0*/  MOV R0, UR44 ;  /* 0x0000002c00007c02 */ /* 0x000fe20008000f00 */
[----:B------:R-:W-:Y:S01]  /*83d0*/  FFMA R3, R26, R27, R3 ;  /* 0x0000001b1a037223 */ /* 0x000fe20000000003 */
[----:B------:R-:W-:Y:S01]  /*83e0*/  FMUL R9, R24, R13 ;  /* 0x0000000d18097220 */ /* 0x000fe20000400000 */
[----:B------:R-:W-:Y:S01]  /*83f0*/  FFMA R7, R26, R28, R7 ;  /* 0x0000001c1a077223 */ /* 0x000fe20000000007 */
[----:B------:R-:W-:Y:S01]  /*8400*/  FMUL R10, R24, R14 ;  /* 0x0000000e180a7220 */ /* 0x000fe20000400000 */
[----:B------:R-:W-:Y:S01]  /*8410*/  FFMA R11, R26, R29, R11 ;  /* 0x0000001d1a0b7223 */ /* 0x000fe2000000000b */
[----:B------:R-:W-:Y:S01]  /*8420*/  FMUL R15, R24, R15 ;  /* 0x0000000f180f7220 */ /* 0x000fe20000400000 */
[----:B------:R-:W-:Y:S01]  /*8430*/  FFMA R8, R26, R30, R8 ;  /* 0x0000001e1a087223 */ /* 0x000fe20000000008 */
[----:B------:R-:W-:Y:S01]  /*8440*/  LEA R0, R0, R52, 0xb ;  /* 0x0000003400007211 */ /* 0x000fe200078e58ff */
[----:B------:R-:W-:Y:S01]  /*8450*/  FMUL R12, R24, R16 ;  /* 0x00000010180c7220 */ /* 0x000fe20000400000 */
[----:B------:R-:W-:Y:S01]  /*8460*/  FFMA R9, R26, R31, R9 ;  /* 0x0000001f1a097223 */ /* 0x000fe20000000009 */
[----:B------:R-:W-:Y:S01]  /*8470*/  FMUL R13, R24, R17 ;  /* 0x00000011180d7220 */ /* 0x000fe20000400000 */
[----:B------:R-:W-:Y:S01]  /*8480*/  FFMA R10, R26, R32, R10 ;  /* 0x000000201a0a7223 */ /* 0x000fe2000000000a */
[----:B------:R-:W-:Y:S01]  /*8490*/  FMUL R14, R24, R18 ;  /* 0x00000012180e7220 */ /* 0x000fe20000400000 */
[----:B------:R-:W-:Y:S01]  /*84a0*/  FFMA R15, R26, R33, R15 ;  /* 0x000000211a0f7223 */ /* 0x000fe2000000000f */
[----:B------:R-:W-:Y:S01]  /*84b0*/  FMUL R19, R24, R19 ;  /* 0x0000001318137220 */ /* 0x000fe20000400000 */
[----:B------:R-:W-:Y:S01]  /*84c0*/  F2FP.BF16.F32.PACK_AB R6, R3, R2 ;  /* 0x000000020306723e */ /* 0x000fe200000010ff */
[C---:B------:R-:W-:Y:S01]  /*84d0*/  FFMA R12, R26.reuse, R34, R12 ;  /* 0x000000221a0c7223 */ /* 0x040fe2000000000c */
[----:B------:R-:W-:Y:S01]  /*84e0*/  F2FP.BF16.F32.PACK_AB R7, R11, R7 ;  /* 0x000000070b07723e */ /* 0x000fe200000010ff */
[----:B------:R-:W-:Y:S01]  /*84f0*/  FFMA R13, R26, R35, R13 ;  /* 0x000000231a0d7223 */ /* 0x000fe2000000000d */
[----:B------:R-:W-:Y:S01]  /*8500*/  LEA R0, R0, UR45, 0x1 ;  /* 0x0000002d00007c11 */ /* 0x000fe2000f8e08ff */
[C---:B------:R-:W-:Y:S01]  /*8510*/  FFMA R14, R26.reuse, R36, R14 ;  /* 0x000000241a0e7223 */ /* 0x040fe2000000000e */
[----:B------:R-:W-:Y:S01]  /*8520*/  FFMA R19, R26, R37, R19 ;  /* 0x000000251a137223 */ /* 0x000fe20000000013 */
[----:B------:R-:W-:Y:S02]  /*8530*/  F2FP.BF16.F32.PACK_AB R8, R9, R8 ;  /* 0x000000080908723e */ /* 0x000fe400000010ff */
[----:B------:R1:W-:Y:S01]  /*8540*/  STS.128 [R0+0x200], R4 ;  /* 0x0002000400007388 */ /* 0x0003e20000000c00 */
[----:B------:R-:W-:Y:S02]  /*8550*/  F2FP.BF16.F32.PACK_AB R9, R15, R10 ;  /* 0x0000000a0f09723e */ /* 0x000fe400000010ff */
        /* <DEDUP_REMOVED lines=15> */
[----:B------:R-:W-:Y:S01]  /*8650*/  ULEA UR6, UR44, UR45, 0xc ;  /* 0x0000002d2c067291 */ /* 0x000fe2000f8e60ff */
[----:B------:R-:W-:Y:S01]  /*8660*/  R2UR UR12, R54 ;  /* 0x00000000360c72ca */ /* 0x000fe200000e0000 */
[----:B------:R-:W-:Y:S01]  /*8670*/  UIADD3 UR9, UPT, UPT, UR47, 0x10, URZ ;  /* 0x000000102f097890 */ /* 0x000fe2000fffe0ff */
[----:B------:R-:W-:Y:S01]  /*8680*/  R2UR UR13, R55 ;  /* 0x00000000370d72ca */ /* 0x000fe200000e0000 */
[----:B------:R-:W-:Y:S02]  /*8690*/  UIADD3 UR8, UPT, UPT, UR6, 0x200, URZ ;  /* 0x0000020006087890 */ /* 0x000fe4000fffe0ff */
[----:B------:R-:W-:Y:S02]  /*86a0*/  UIADD3 UR6, UPT, UPT, UR6, 0xa00, URZ ;  /* 0x00000a0006067890 */ /* 0x000fe4000fffe0ff */
[----:B------:R-:W-:Y:S02]  /*86b0*/  UIADD3 UR7, UPT, UPT, UR47, 0x30, URZ ;  /* 0x000000302f077890 */ /* 0x000fe4000fffe0ff */
[----:B--2---:R-:W-:Y:S04]  /*86c0*/  UIADD3 UR4, UP0, UPT, UR14, 0x780, URZ ;  /* 0x000007800e047890 */ /* 0x004fe8000ff1e0ff */
[----:B------:R-:W-:Y:S09]  /*86d0*/  UIADD3.X UR5, UPT, UPT, URZ, UR15, URZ, UP0, !UPT ;  /* 0x0000000fff057290 */ /* 0x000ff200087fe4ff */
[----:B------:R2:W-:Y:S02]  /*86e0*/  UTMASTG.5D.IM2COL [UR8], [UR4] ;  /* 0x00000008040073b5 */ /* 0x0005e40008060000 */
[----:B--2---:R-:W-:Y:S01]  /*86f0*/  UMOV UR8, UR6 ;  /* 0x0000000600087c82 */ /* 0x004fe20008000000 */
[----:B------:R-:W-:Y:S02]  /*8700*/  UMOV UR9, UR7 ;  /* 0x0000000700097c82 */ /* 0x000fe40008000000 */
[----:B------:R2:W-:Y:S02]  /*8710*/  UTMASTG.5D.IM2COL [UR8], [UR4] ;  /* 0x00000008040073b5 */ /* 0x0005e40008060000 */
[----:B--2---:R0:W-:Y:S02]  /*8720*/  UTMACMDFLUSH ;  /* 0x00000000000079b7 */ /* 0x0041e40000000000 */
.L_x_131:
[----:B------:R-:W-:Y:S05]  /*8730*/  BSYNC.RECONVERGENT B0 ;  /* 0x0000000000007941 */ /* 0x000fea0003800200 */
.L_x_130:
[----:B------:R-:W-:Y:S01]  /*8740*/  UIADD3 UR4, UPT, UPT, UR44, 0x1, URZ ;  /* 0x000000012c047890 */ /* 0x000fe2000fffe0ff */
[----:B------:R-:W-:Y:S03]  /*8750*/  BSSY.RECONVERGENT B0, `(.L_x_132) ;  /* 0x0000008000007945 */ /* 0x000fe60003800200 */
[----:B------:R-:W-:Y:S04]  /*8760*/  UISETP.NE.AND UP0, UPT, UR4, 0x3, UPT ;  /* 0x000000030400788c */ /* 0x000fe8000bf05270 */
[----:B------:R-:W-:Y:S02]  /*8770*/  UISETP.EQ.XOR UP1, UPT, UR46, 0x3, !UP0 ;  /* 0x000000032e00788c */ /* 0x000fe4000c722a70 */
[----:B------:R-:W-:Y:S02]  /*8780*/  USEL UR48, UR4, URZ, UP0 ;  /* 0x000000ff04307287 */ /* 0x000fe40008000000 */
[----:B------:R-:W-:Y:S04]  /*8790*/  USEL UR5, URZ, 0x1, !UP1 ;  /* 0x00000001ff057887 */ /* 0x000fe8000c800000 */
[----:B------:R-:W-:Y:S01]  /*87a0*/  ULOP3.LUT UR51, UR51, UR5, URZ, 0x3c, !UPT ;  /* 0x0000000533337292 */ /* 0x000fe2000f8e3cff */
[----:B------:R-:W-:Y:S11]  /*87b0*/  @P0 BRA `(.L_x_133) ;  /* 0x0000000000040947 */ /* 0x000ff60003800000 */
[----:B------:R-:W-:Y:S04]  /*87c0*/  DEPBAR.LE SB0, 0x1 ;  /* 0x000080400000791a */ /* 0x000fe80000000000 */
.L_x_133:
[----:B------:R-:W-:Y:S05]  /*87d0*/  BSYNC.RECONVERGENT B0 ;  /* 0x0000000000007941 */ /* 0x000fea0003800200 */
.L_x_132:
[----:B------:R-:W-:Y:S01]  /*87e0*/  BAR.SYNC.DEFER_BLOCKING 0x1, 0x80 ;  /* 0x0042000000007b1d */ /* 0x000fe20000010000 */
[----:B------:R-:W-:Y:S01]  /*87f0*/  UISETP.NE.AND UP0, UPT, UR50, -0x2, UPT ;  /* 0xfffffffe3200788c */ /* 0x000fe2000bf05270 */
[----:B------:R-:W-:Y:S08]  /*8800*/  IADD3 R22, PT, PT, R22, 0x1, RZ ;  /* 0x0000000116167810 */ /* 0x000ff00007ffe0ff */
[----:B------:R-:W-:Y:S05]  /*8810*/  BRA.U !UP0, `(.L_x_134) ;  /* 0x0000000108287547 */ /* 0x000fea000b800000 */
[----:B-1----:R-:W1:Y:S01]  /*8820*/  S2R R0, SR_CgaCtaId ;  /* 0x0000000000007919 */ /* 0x002e620000008800 */
[----:B------:R-:W-:Y:S01]  /*8830*/  ISETP.NE.AND P0, PT, R60, RZ, PT ;  /* 0x000000ff3c00720c */ /* 0x000fe20003f05270 */
[----:B------:R-:W-:Y:S01]  /*8840*/  IMAD.U32 R2, RZ, RZ, UR49 ;  /* 0x00000031ff027e24 */ /* 0x000fe2000f8e00ff */
[----:B------:R-:W-:Y:S04]  /*8850*/  UIADD3 UR4, UPT, UPT, UR49, 0x1, URZ ;  /* 0x0000000131047890 */ /* 0x000fe8000fffe0ff */
[----:B------:R-:W-:Y:S04]  /*8860*/  UISETP.NE.AND UP0, UPT, UR4, 0x3, UPT ;  /* 0x000000030400788c */ /* 0x000fe8000bf05270 */
[----:B------:R-:W-:Y:S03]  /*8870*/  USEL UR49, UR4, URZ, UP0 ;  /* 0x000000ff04317287 */ /* 0x000fe60008000000 */
[----:B------:R-:W-:Y:S05]  /*8880*/  @P0 LEA R2, R2, UR45, 0x3 ;  /* 0x0000002d02020c11 */ /* 0x000fea000f8e18ff */
[----:B------:R-:W-:Y:S05]  /*8890*/  @P0 VIADD R2, R2, 0x128 ;  /* 0x0000012802020836 */ /* 0x000fea0000000000 */
[----:B-1----:R-:W-:Y:S04]  /*88a0*/  @P0 PRMT R0, R0, 0x654, R2 ;  /* 0x0000065400000816 */ /* 0x002fe80000000002 */
[----:B------:R2:W-:Y:S03]  /*88b0*/  @P0 SYNCS.ARRIVE.TRANS64.RED.A1T0 RZ, [R0+URZ], RZ ;  /* 0x000000ff00ff09a7 */ /* 0x0005e600081004ff */
.L_x_134:
[----:B------:R-:W-:Y:S01]  /*88c0*/  R2UR UR5, R47 ;  /* 0x000000002f0572ca */ /* 0x000fe200000e0000 */
[----:B------:R-:W-:Y:S01]  /*88d0*/  UISETP.NE.AND UP0, UPT, UR60, URZ, UPT ;  /* 0x000000ff3c00728c */ /* 0x000fe2000bf05270 */
[----:B------:R-:W-:Y:S01]  /*88e0*/  R2UR UR4, R48 ;  /* 0x00000000300472ca */ /* 0x000fe200000e0000 */
[----:B------:R-:W-:Y:S01]  /*88f0*/  UIADD3 UR50, UPT, UPT, UR50, 0x2, URZ ;  /* 0x0000000232327890 */ /* 0x000fe2000fffe0ff */
[----:B------:R-:W-:Y:S01]  /*8900*/  ISETP.NE.AND P0, PT, R22, 0x2, PT ;  /* 0x000000021600780c */ /* 0x000fe20003f05270 */
[----:B------:R-:W-:Y:S01]  /*8910*/  UMOV UR46, UR61 ;  /* 0x0000003d002e7c82 */ /* 0x000fe20008000000 */
[----:B------:R-:W-:Y:S02]  /*8920*/  LOP3.LUT R50, R50, 0x1, RZ, 0x3c, !PT ;  /* 0x0000000132327812 */ /* 0x000fe400078e3cff */
[----:B-12---:R-:W-:Y:S02]  /*8930*/  SEL R0, RZ, 0x1, P0 ;  /* 0x00000001ff007807 */ /* 0x006fe40000000000 */
[----:B------:R-:W-:Y:S02]  /*8940*/  SEL R22, R22, RZ, P0 ;  /* 0x000000ff16167207 */ /* 0x000fe40000000000 */
[----:B------:R-:W-:Y:S01]  /*8950*/  LOP3.LUT R51, R51, R0, RZ, 0x3c, !PT ;  /* 0x0000000033337212 */ /* 0x000fe200078e3cff */
[----:B------:R-:W-:Y:S02]  /*8960*/  UIADD3 UR19, UPT, UPT, UR36, UR5, URZ ;  /* 0x0000000524137290 */ /* 0x000fe4000fffe0ff */
[----:B------:R-:W-:Y:S01]  /*8970*/  UIADD3 UR44, UPT, UPT, UR37, UR4, URZ ;  /* 0x00000004252c7290 */ /* 0x000fe2000fffe0ff */
[----:B------:R-:W-:Y:S11]  /*8980*/  BRA.U UP0, `(.L_x_135) ;  /* 0xffffffd900e87547 */ /* 0x000ff6000b83ffff */
[----:B------:R-:W-:-:S13]  /*8990*/  R2UR UR4, R49 ;  /* 0x00000000310472ca */ /* 0x000fda00000e0000 */
[----:B------:R-:W-:-:S09]  /*89a0*/  UISETP.NE.AND UP0, UPT, UR4, URZ, UPT ;  /* 0x000000ff0400728c */ /* 0x000fd2000bf05270 */
[----:B------:R-:W-:Y:S05]  /*89b0*/  BRA.U !UP0, `(.L_x_136) ;  /* 0x0000000108487547 */ /* 0x000fea000b800000 */
[----:B------:R-:W1:Y:S02]  /*89c0*/  LDCU.64 UR4, c[0x0][0x990] ;  /* 0x00013200ff0477ac */ /* 0x000e640008000a00 */
[----:B-1----:R-:W-:-:S04]  /*89d0*/  UISETP.NE.U32.AND UP0, UPT, UR4, URZ, UPT ;  /* 0x000000ff0400728c */ /* 0x002fc8000bf05070 */
[----:B------:R-:W-:-:S09]  /*89e0*/  UISETP.NE.AND.EX UP0, UPT, UR5, URZ, UPT, UP0 ;  /* 0x000000ff0500728c */ /* 0x000fd2000bf05300 */
[----:B------:R-:W-:Y:S05]  /*89f0*/  BRA.U UP0, `(.L_x_137) ;  /* 0x00000001000c7547 */ /* 0x000fea000b800000 */
[----:B------:R-:W-:-:S13]  /*8a00*/  FSETP.NEU.AND P0, PT, R26, RZ, PT ;  /* 0x000000ff1a00720b */ /* 0x000fda0003f0d000 */
[----:B------:R-:W-:Y:S05]  /*8a10*/  @!P0 EXIT ;  /* 0x000000000000894d */ /* 0x000fea0003800000 */
[----:B------:R-:W-:Y:S05]  /*8a20*/  BRA `(.L_x_136) ;  /* 0x00000000002c7947 */ /* 0x000fea0003800000 */
.L_x_137:
[----:B------:R-:W-:Y:S01]  /*8a30*/  ISETP.NE.AND P0, PT, R59, RZ, PT ;  /* 0x000000ff3b00720c */ /* 0x000fe20003f05270 */
[----:B------:R-:W-:-:S12]  /*8a40*/  BSSY.RECONVERGENT B0, `(.L_x_136) ;  /* 0x0000009000007945 */ /* 0x000fd80003800200 */
[----:B------:R-:W-:Y:S05]  /*8a50*/  @P0 BRA `(.L_x_138) ;  /* 0x0000000000140947 */ /* 0x000fea0003800000 */
[----:B------:R-:W1:Y:S02]  /*8a60*/  LDCU.64 UR4, c[0x0][0x988] ;  /* 0x00013100ff0477ac */ /* 0x000e640008000a00 */
[----:B-1----:R-:W-:-:S04]  /*8a70*/  ISETP.NE.U32.AND P0, PT, RZ, UR4, PT ;  /* 0x00000004ff007c0c */ /* 0x002fc8000bf05070 */
[----:B------:R-:W-:-:S13]  /*8a80*/  ISETP.NE.AND.EX P0, PT, RZ, UR5, PT, P0 ;  /* 0x00000005ff007c0c */ /* 0x000fda000bf05300 */
[----:B------:R-:W-:Y:S05]  /*8a90*/  @!P0 EXIT ;  /* 0x000000000000894d */ /* 0x000fea0003800000 */
[----:B------:R-:W-:Y:S05]  /*8aa0*/  BRA `(.L_x_139) ;  /* 0x0000000000087947 */ /* 0x000fea0003800000 */
.L_x_138:
[----:B------:R-:W-:-:S13]  /*8ab0*/  FSETP.NEU.AND P0, PT, R26, RZ, PT ;  /* 0x000000ff1a00720b */ /* 0x000fda0003f0d000 */
[----:B------:R-:W-:Y:S05]  /*8ac0*/  @!P0 EXIT ;  /* 0x000000000000894d */ /* 0x000fea0003800000 */
.L_x_139:
[----:B------:R-:W-:Y:S05]  /*8ad0*/  BSYNC.RECONVERGENT B0 ;  /* 0x0000000000007941 */ /* 0x000fea0003800200 */
.L_x_136:
[----:B------:R-:W1:Y:S01]  /*8ae0*/  S2UR UR5, SR_CgaCtaId ;  /* 0x00000000000579c3 */ /* 0x000e620000008800 */
[----:B------:R-:W-:Y:S01]  /*8af0*/  ULEA UR4, UR49, UR45, 0x3 ;  /* 0x0000002d31047291 */ /* 0x000fe2000f8e18ff */
[----:B------:R-:W-:-:S04]  /*8b00*/  DEPBAR.LE SB0, 0x0 ;  /* 0x000080000000791a */ /* 0x000fc80000000000 */
[----:B------:R-:W-:-:S04]  /*8b10*/  UIADD3 UR4, UPT, UPT, UR4, 0x128, URZ ;  /* 0x0000012804047890 */ /* 0x000fc8000fffe0ff */
[----:B-1----:R-:W-:-:S09]  /*8b20*/  UPRMT UR4, UR5, 0x654, UR4 ;  /* 0x0000065405047896 */ /* 0x002fd20008000004 */
[----:B------:R-:W-:Y:S01]  /*8b30*/  SYNCS.ARRIVE.TRANS64.RED.A1T0 RZ, [UR4], RZ ;  /* 0x000000ffffff79a7 */ /* 0x000fe20008100404 */
[----:B------:R-:W-:Y:S05]  /*8b40*/  EXIT ;  /* 0x000000000000794d */ /* 0x000fea0003800000 */
.L_x_25:
[----:B------:R-:W-:Y:S07]  /*8b50*/  MOV R0, UR9 ;  /* 0x0000000900007c02 */ /* 0x000fee0008000f00 */
.L_x_140:
[----:B--2---:R2:W3:Y:S02]  /*8b60*/  SYNCS.PHASECHK.TRANS64.TRYWAIT P0, [R0+URZ+0x88], R4 ;  /* 0x00008804000075a7 */ /* 0x0044e400080011ff */
[----:B---3--:R-:W-:Y:S05]  /*8b70*/  @!P0 NANOSLEEP.SYNCS 0x989680 ;  /* 0x009896800000895d */ /* 0x008fea0003900000 */
[----:B------:R-:W3:Y:S02]  /*8b80*/  @!P0 SYNCS.PHASECHK.TRANS64 P0, [R0+URZ+0x88], R4 ;  /* 0x00008804000085a7 */ /* 0x000ee400080010ff */
[----:B---3--:R-:W-:Y:S05]  /*8b90*/  @!P0 BRA `(.L_x_140) ;  /* 0xfffffffc00f08947 */ /* 0x008fea000383ffff */
[----:B------:R-:W-:Y:S05]  /*8ba0*/  BRA `(.L_x_24) ;  /* 0xffffff90007c7947 */ /* 0x000fea000383ffff */
.L_x_32:
[----:B------:R-:W-:Y:S07]  /*8bb0*/  MOV R0, UR9 ;  /* 0x0000000900007c02 */ /* 0x000fee0008000f00 */
.L_x_141:
[----:B-1----:R1:W2:Y:S02]  /*8bc0*/  SYNCS.PHASECHK.TRANS64.TRYWAIT P0, [R0+URZ+0x88], R4 ;  /* 0x00008804000075a7 */ /* 0x0022a400080011ff */
[----:B--2---:R-:W-:Y:S05]  /*8bd0*/  @!P0 NANOSLEEP.SYNCS 0x989680 ;  /* 0x009896800000895d */ /* 0x004fea0003900000 */
[----:B------:R-:W2:Y:S02]  /*8be0*/  @!P0 SYNCS.PHASECHK.TRANS64 P0, [R0+URZ+0x88], R4 ;  /* 0x00008804000085a7 */ /* 0x000ea400080010ff */
[----:B--2---:R-:W-:Y:S05]  /*8bf0*/  @!P0 BRA `(.L_x_141) ;  /* 0xfffffffc00f08947 */ /* 0x004fea000383ffff */
[----:B------:R-:W-:Y:S05]  /*8c00*/  BRA `(.L_x_31) ;  /* 0xffffff9800207947 */ /* 0x000fea000383ffff */
.L_x_37:
[----:B-1----:R-:W-:-:S07]  /*8c10*/  MOV R0, UR30 ;  /* 0x0000001e00007c02 */ /* 0x002fce0008000f00 */
.L_x_142:
[----:B-1----:R1:W2:Y:S02]  /*8c20*/  SYNCS.PHASECHK.TRANS64.TRYWAIT P0, [R0+URZ+0x150], R3 ;  /* 0x00015003000075a7 */ /* 0x0022a400080011ff */
[----:B--2---:R-:W-:Y:S05]  /*8c30*/  @!P0 NANOSLEEP.SYNCS 0x989680 ;  /* 0x009896800000895d */ /* 0x004fea0003900000 */
[----:B------:R-:W2:Y:S02]  /*8c40*/  @!P0 SYNCS.PHASECHK.TRANS64 P0, [R0+URZ+0x150], R3 ;  /* 0x00015003000085a7 */ /* 0x000ea400080010ff */
[----:B--2---:R-:W-:Y:S05]  /*8c50*/  @!P0 BRA `(.L_x_142) ;  /* 0xfffffffc00f08947 */ /* 0x004fea000383ffff */
[----:B------:R-:W-:Y:S05]  /*8c60*/  BRA `(.L_x_143) ;  /* 0xffffff9c00047947 */ /* 0x000fea000383ffff */
.L_x_41:
[----:B------:R-:W-:-:S07]  /*8c70*/  MOV R0, UR4 ;  /* 0x0000000400007c02 */ /* 0x000fce0008000f00 */
.L_x_144:
[----:B-1----:R1:W2:Y:S02]  /*8c80*/  SYNCS.PHASECHK.TRANS64.TRYWAIT P0, [R0+URZ], R2 ;  /* 0x00000002000075a7 */ /* 0x0022a400080011ff */
[----:B--2---:R-:W-:Y:S05]  /*8c90*/  @!P0 NANOSLEEP.SYNCS 0x989680 ;  /* 0x009896800000895d */ /* 0x004fea0003900000 */
[----:B------:R-:W2:Y:S02]  /*8ca0*/  @!P0 SYNCS.PHASECHK.TRANS64 P0, [R0+URZ], R2 ;  /* 0x00000002000085a7 */ /* 0x000ea400080010ff */
[----:B--2---:R-:W-:Y:S05]  /*8cb0*/  @!P0 BRA `(.L_x_144) ;  /* 0xfffffffc00f08947 */ /* 0x004fea000383ffff */
[----:B------:R-:W-:Y:S05]  /*8cc0*/  BRA `(.L_x_145) ;  /* 0xffffffa0009c7947 */ /* 0x000fea000383ffff */
.L_x_42:
[----:B------:R-:W-:-:S07]  /*8cd0*/  MOV R0, UR5 ;  /* 0x0000000500007c02 */ /* 0x000fce0008000f00 */
.L_x_146:
[----:B-1----:R1:W2:Y:S02]  /*8ce0*/  SYNCS.PHASECHK.TRANS64.TRYWAIT P0, [R0+URZ], R2 ;  /* 0x00000002000075a7 */ /* 0x0022a400080011ff */
[----:B--2---:R-:W-:Y:S05]  /*8cf0*/  @!P0 NANOSLEEP.SYNCS 0x989680 ;  /* 0x009896800000895d */ /* 0x004fea0003900000 */
[----:B------:R-:W2:Y:S02]  /*8d00*/  @!P0 SYNCS.PHASECHK.TRANS64 P0, [R0+URZ], R2 ;  /* 0x00000002000085a7 */ /* 0x000ea400080010ff */
[----:B--2---:R-:W-:Y:S05]  /*8d10*/  @!P0 BRA `(.L_x_146) ;  /* 0xfffffffc00f08947 */ /* 0x004fea000383ffff */
[----:B------:R-:W-:Y:S05]  /*8d20*/  BRA `(.L_x_147) ;  /* 0xffffffa000ac7947 */ /* 0x000fea000383ffff */
.L_x_43:
[----:B------:R-:W-:-:S07]  /*8d30*/  MOV R0, UR5 ;  /* 0x0000000500007c02 */ /* 0x000fce0008000f00 */
.L_x_148:
[----:B-1----:R1:W2:Y:S02]  /*8d40*/  SYNCS.PHASECHK.TRANS64.TRYWAIT P0, [R0+URZ], R2 ;  /* 0x00000002000075a7 */ /* 0x0022a400080011ff */
[----:B--2---:R-:W-:Y:S05]  /*8d50*/  @!P0 NANOSLEEP.SYNCS 0x989680 ;  /* 0x009896800000895d */ /* 0x004fea0003900000 */
[----:B------:R-:W2:Y:S02]  /*8d60*/  @!P0 SYNCS.PHASECHK.TRANS64 P0, [R0+URZ], R2 ;  /* 0x00000002000085a7 */ /* 0x000ea400080010ff */
[----:B--2---:R-:W-:Y:S05]  /*8d70*/  @!P0 BRA `(.L_x_148) ;  /* 0xfffffffc00f08947 */ /* 0x004fea000383ffff */
[----:B------:R-:W-:Y:S05]  /*8d80*/  BRA `(.L_x_149) ;  /* 0xffffffa000bc7947 */ /* 0x000fea000383ffff */
.L_x_44:
[----:B------:R-:W-:-:S07]  /*8d90*/  MOV R0, UR5 ;  /* 0x0000000500007c02 */ /* 0x000fce0008000f00 */
.L_x_150:
[----:B-1----:R1:W2:Y:S02]  /*8da0*/  SYNCS.PHASECHK.TRANS64.TRYWAIT P0, [R0+URZ], R2 ;  /* 0x00000002000075a7 */ /* 0x0022a400080011ff */
[----:B--2---:R-:W-:Y:S05]  /*8db0*/  @!P0 NANOSLEEP.SYNCS 0x989680 ;  /* 0x009896800000895d */ /* 0x004fea0003900000 */
[----:B------:R-:W2:Y:S02]  /*8dc0*/  @!P0 SYNCS.PHASECHK.TRANS64 P0, [R0+URZ], R2 ;  /* 0x00000002000085a7 */ /* 0x000ea400080010ff */
[----:B--2---:R-:W-:Y:S05]  /*8dd0*/  @!P0 BRA `(.L_x_150) ;  /* 0xfffffffc00f08947 */ /* 0x004fea000383ffff */
[----:B------:R-:W-:Y:S05]  /*8de0*/  BRA `(.L_x_151) ;  /* 0xffffffa000cc7947 */ /* 0x000fea000383ffff */
.L_x_45:
[----:B------:R-:W-:-:S07]  /*8df0*/  MOV R0, UR5 ;  /* 0x0000000500007c02 */ /* 0x000fce0008000f00 */
.L_x_152:
[----:B-1----:R1:W2:Y:S02]  /*8e00*/  SYNCS.PHASECHK.TRANS64.TRYWAIT P0, [R0+URZ], R2 ;  /* 0x00000002000075a7 */ /* 0x0022a400080011ff */
[----:B--2---:R-:W-:Y:S05]  /*8e10*/  @!P0 NANOSLEEP.SYNCS 0x989680 ;  /* 0x009896800000895d */ /* 0x004fea0003900000 */
[----:B------:R-:W2:Y:S02]  /*8e20*/  @!P0 SYNCS.PHASECHK.TRANS64 P0, [R0+URZ], R2 ;  /* 0x00000002000085a7 */ /* 0x000ea400080010ff */
[----:B--2---:R-:W-:Y:S05]  /*8e30*/  @!P0 BRA `(.L_x_152) ;  /* 0xfffffffc00f08947 */ /* 0x004fea000383ffff */
[----:B------:R-:W-:Y:S05]  /*8e40*/  BRA `(.L_x_153) ;  /* 0xffffffa000dc7947 */ /* 0x000fea000383ffff */
.L_x_46:
[----:B------:R-:W-:-:S07]  /*8e50*/  MOV R0, UR5 ;  /* 0x0000000500007c02 */ /* 0x000fce0008000f00 */
.L_x_154:
[----:B-1----:R1:W2:Y:S02]  /*8e60*/  SYNCS.PHASECHK.TRANS64.TRYWAIT P0, [R0+URZ], R2 ;  /* 0x00000002000075a7 */ /* 0x0022a400080011ff */
[----:B--2---:R-:W-:Y:S05]  /*8e70*/  @!P0 NANOSLEEP.SYNCS 0x989680 ;  /* 0x009896800000895d */ /* 0x004fea0003900000 */
[----:B------:R-:W2:Y:S02]  /*8e80*/  @!P0 SYNCS.PHASECHK.TRANS64 P0, [R0+URZ], R2 ;  /* 0x00000002000085a7 */ /* 0x000ea400080010ff */
[----:B--2---:R-:W-:Y:S05]  /*8e90*/  @!P0 BRA `(.L_x_154) ;  /* 0xfffffffc00f08947 */ /* 0x004fea000383ffff */
[----:B------:R-:W-:Y:S05]  /*8ea0*/  BRA `(.L_x_155) ;  /* 0xffffffa000ec7947 */ /* 0x000fea000383ffff */
.L_x_47:
[----:B------:R-:W-:-:S07]  /*8eb0*/  MOV R0, UR5 ;  /* 0x0000000500007c02 */ /* 0x000fce0008000f00 */
.L_x_156:
[----:B-1----:R1:W2:Y:S02]  /*8ec0*/  SYNCS.PHASECHK.TRANS64.TRYWAIT P0, [R0+URZ], R2 ;  /* 0x00000002000075a7 */ /* 0x0022a400080011ff */
[----:B--2---:R-:W-:Y:S05]  /*8ed0*/  @!P0 NANOSLEEP.SYNCS 0x989680 ;  /* 0x009896800000895d */ /* 0x004fea0003900000 */
[----:B------:R-:W2:Y:S02]  /*8ee0*/  @!P0 SYNCS.PHASECHK.TRANS64 P0, [R0+URZ], R2 ;  /* 0x00000002000085a7 */ /* 0x000ea400080010ff */
[----:B--2---:R-:W-:Y:S05]  /*8ef0*/  @!P0 BRA `(.L_x_156) ;  /* 0xfffffffc00f08947 */ /* 0x004fea000383ffff */
[----:B------:R-:W-:Y:S05]  /*8f00*/  BRA `(.L_x_157) ;  /* 0xffffffa000fc7947 */ /* 0x000fea000383ffff */
.L_x_48:
[----:B------:R-:W-:-:S07]  /*8f10*/  MOV R0, UR5 ;  /* 0x0000000500007c02 */ /* 0x000fce0008000f00 */
.L_x_158:
[----:B-1----:R1:W2:Y:S02]  /*8f20*/  SYNCS.PHASECHK.TRANS64.TRYWAIT P0, [R0+URZ], R2 ;  /* 0x00000002000075a7 */ /* 0x0022a400080011ff */
[----:B--2---:R-:W-:Y:S05]  /*8f30*/  @!P0 NANOSLEEP.SYNCS 0x989680 ;  /* 0x009896800000895d */ /* 0x004fea0003900000 */
[----:B------:R-:W2:Y:S02]  /*8f40*/  @!P0 SYNCS.PHASECHK.TRANS64 P0, [R0+URZ], R2 ;  /* 0x00000002000085a7 */ /* 0x000ea400080010ff */
[----:B--2---:R-:W-:Y:S05]  /*8f50*/  @!P0 BRA `(.L_x_158) ;  /* 0xfffffffc00f08947 */ /* 0x004fea000383ffff */
[----:B------:R-:W-:Y:S05]  /*8f60*/  BRA `(.L_x_159) ;  /* 0xffffffa4000c7947 */ /* 0x000fea000383ffff */
.L_x_49:
[----:B------:R-:W-:-:S07]  /*8f70*/  MOV R0, UR5 ;  /* 0x0000000500007c02 */ /* 0x000fce0008000f00 */
.L_x_160:
[----:B-1----:R1:W2:Y:S02]  /*8f80*/  SYNCS.PHASECHK.TRANS64.TRYWAIT P0, [R0+URZ], R2 ;  /* 0x00000002000075a7 */ /* 0x0022a400080011ff */
[----:B--2---:R-:W-:Y:S05]  /*8f90*/  @!P0 NANOSLEEP.SYNCS 0x989680 ;  /* 0x009896800000895d */ /* 0x004fea0003900000 */
[----:B------:R-:W2:Y:S02]  /*8fa0*/  @!P0 SYNCS.PHASECHK.TRANS64 P0, [R0+URZ], R2 ;  /* 0x00000002000085a7 */ /* 0x000ea400080010ff */
[----:B--2---:R-:W-:Y:S05]  /*8fb0*/  @!P0 BRA `(.L_x_160) ;  /* 0xfffffffc00f08947 */ /* 0x004fea000383ffff */
[----:B------:R-:W-:Y:S05]  /*8fc0*/  BRA `(.L_x_161) ;  /* 0xffffffa4001c7947 */ /* 0x000fea000383ffff */
.L_x_50:
[----:B------:R-:W-:-:S07]  /*8fd0*/  MOV R0, UR5 ;  /* 0x0000000500007c02 */ /* 0x000fce0008000f00 */
.L_x_162:
[----:B-1----:R1:W2:Y:S02]  /*8fe0*/  SYNCS.PHASECHK.TRANS64.TRYWAIT P0, [R0+URZ], R2 ;  /* 0x00000002000075a7 */ /* 0x0022a400080011ff */
[----:B--2---:R-:W-:Y:S05]  /*8ff0*/  @!P0 NANOSLEEP.SYNCS 0x989680 ;  /* 0x009896800000895d */ /* 0x004fea0003900000 */
[----:B------:R-:W2:Y:S02]  /*9000*/  @!P0 SYNCS.PHASECHK.TRANS64 P0, [R0+URZ], R2 ;  /* 0x00000002000085a7 */ /* 0x000ea400080010ff */
[----:B--2---:R-:W-:Y:S05]  /*9010*/  @!P0 BRA `(.L_x_162) ;  /* 0xfffffffc00f08947 */ /* 0x004fea000383ffff */
[----:B------:R-:W-:Y:S05]  /*9020*/  BRA `(.L_x_163) ;  /* 0xffffffa4002c7947 */ /* 0x000fea000383ffff */
.L_x_51:
[----:B------:R-:W-:-:S07]  /*9030*/  MOV R0, UR5 ;  /* 0x0000000500007c02 */ /* 0x000fce0008000f00 */
.L_x_164:
[----:B-1----:R1:W2:Y:S02]  /*9040*/  SYNCS.PHASECHK.TRANS64.TRYWAIT P0, [R0+URZ], R2 ;  /* 0x00000002000075a7 */ /* 0x0022a400080011ff */
[----:B--2---:R-:W-:Y:S05]  /*9050*/  @!P0 NANOSLEEP.SYNCS 0x989680 ;  /* 0x009896800000895d */ /* 0x004fea0003900000 */
[----:B------:R-:W2:Y:S02]  /*9060*/  @!P0 SYNCS.PHASECHK.TRANS64 P0, [R0+URZ], R2 ;  /* 0x00000002000085a7 */ /* 0x000ea400080010ff */
[----:B--2---:R-:W-:Y:S05]  /*9070*/  @!P0 BRA `(.L_x_164) ;  /* 0xfffffffc00f08947 */ /* 0x004fea000383ffff */
[----:B------:R-:W-:Y:S05]  /*9080*/  BRA `(.L_x_165) ;  /* 0xffffffa4003c7947 */ /* 0x000fea000383ffff */
.L_x_52:
[----:B------:R-:W-:-:S07]  /*9090*/  MOV R0, UR5 ;  /* 0x0000000500007c02 */ /* 0x000fce0008000f00 */
.L_x_166:
[----:B-1----:R1:W2:Y:S02]  /*90a0*/  SYNCS.PHASECHK.TRANS64.TRYWAIT P0, [R0+URZ], R2 ;  /* 0x00000002000075a7 */ /* 0x0022a400080011ff */
[----:B--2---:R-:W-:Y:S05]  /*90b0*/  @!P0 NANOSLEEP.SYNCS 0x989680 ;  /* 0x009896800000895d */ /* 0x004fea0003900000 */
[----:B------:R-:W2:Y:S02]  /*90c0*/  @!P0 SYNCS.PHASECHK.TRANS64 P0, [R0+URZ], R2 ;  /* 0x00000002000085a7 */ /* 0x000ea400080010ff */
[----:B--2---:R-:W-:Y:S05]  /*90d0*/  @!P0 BRA `(.L_x_166) ;  /* 0xfffffffc00f08947 */ /* 0x004fea000383ffff */
[----:B------:R-:W-:Y:S05]  /*90e0*/  BRA `(.L_x_167) ;  /* 0xffffffa4004c7947 */ /* 0x000fea000383ffff */
.L_x_53:
[----:B------:R-:W-:-:S07]  /*90f0*/  MOV R0, UR5 ;  /* 0x0000000500007c02 */ /* 0x000fce0008000f00 */
.L_x_168:
[----:B-1----:R1:W2:Y:S02]  /*9100*/  SYNCS.PHASECHK.TRANS64.TRYWAIT P0, [R0+URZ], R2 ;  /* 0x00000002000075a7 */ /* 0x0022a400080011ff */
[----:B--2---:R-:W-:Y:S05]  /*9110*/  @!P0 NANOSLEEP.SYNCS 0x989680 ;  /* 0x009896800000895d */ /* 0x004fea0003900000 */
[----:B------:R-:W2:Y:S02]  /*9120*/  @!P0 SYNCS.PHASECHK.TRANS64 P0, [R0+URZ], R2 ;  /* 0x00000002000085a7 */ /* 0x000ea400080010ff */
[----:B--2---:R-:W-:Y:S05]  /*9130*/  @!P0 BRA `(.L_x_168) ;  /* 0xfffffffc00f08947 */ /* 0x004fea000383ffff */
[----:B------:R-:W-:Y:S05]  /*9140*/  BRA `(.L_x_169) ;  /* 0xffffffa4005c7947 */ /* 0x000fea000383ffff */
.L_x_54:
[----:B------:R-:W-:-:S07]  /*9150*/  MOV R0, UR5 ;  /* 0x0000000500007c02 */ /* 0x000fce0008000f00 */
.L_x_170:
[----:B-1----:R1:W2:Y:S02]  /*9160*/  SYNCS.PHASECHK.TRANS64.TRYWAIT P0, [R0+URZ], R2 ;  /* 0x00000002000075a7 */ /* 0x0022a400080011ff */
[----:B--2---:R-:W-:Y:S05]  /*9170*/  @!P0 NANOSLEEP.SYNCS 0x989680 ;  /* 0x009896800000895d */ /* 0x004fea0003900000 */
[----:B------:R-:W2:Y:S02]  /*9180*/  @!P0 SYNCS.PHASECHK.TRANS64 P0, [R0+URZ], R2 ;  /* 0x00000002000085a7 */ /* 0x000ea400080010ff */
[----:B--2---:R-:W-:Y:S05]  /*9190*/  @!P0 BRA `(.L_x_170) ;  /* 0xfffffffc00f08947 */ /* 0x004fea000383ffff */
[----:B------:R-:W-:Y:S05]  /*91a0*/  BRA `(.L_x_171) ;  /* 0xffffffa4006c7947 */ /* 0x000fea000383ffff */
.L_x_55:
[----:B------:R-:W-:-:S07]  /*91b0*/  MOV R0, UR5 ;  /* 0x0000000500007c02 */ /* 0x000fce0008000f00 */
.L_x_172:
[----:B-1----:R1:W2:Y:S02]  /*91c0*/  SYNCS.PHASECHK.TRANS64.TRYWAIT P0, [R0+URZ], R2 ;  /* 0x00000002000075a7 */ /* 0x0022a400080011ff */
[----:B--2---:R-:W-:Y:S05]  /*91d0*/  @!P0 NANOSLEEP.SYNCS 0x989680 ;  /* 0x009896800000895d */ /* 0x004fea0003900000 */
[----:B------:R-:W2:Y:S02]  /*91e0*/  @!P0 SYNCS.PHASECHK.TRANS64 P0, [R0+URZ], R2 ;  /* 0x00000002000085a7 */ /* 0x000ea400080010ff */
[----:B--2---:R-:W-:Y:S05]  /*91f0*/  @!P0 BRA `(.L_x_172) ;  /* 0xfffffffc00f08947 */ /* 0x004fea000383ffff */
[----:B------:R-:W-:Y:S05]  /*9200*/  BRA `(.L_x_173) ;  /* 0xffffffa4007c7947 */ /* 0x000fea000383ffff */
.L_x_56:
[----:B------:R-:W-:-:S07]  /*9210*/  MOV R0, UR5 ;  /* 0x0000000500007c02 */ /* 0x000fce0008000f00 */
.L_x_174:
[----:B-1----:R1:W2:Y:S02]  /*9220*/  SYNCS.PHASECHK.TRANS64.TRYWAIT P0, [R0+URZ], R2 ;  /* 0x00000002000075a7 */ /* 0x0022a400080011ff */
[----:B--2---:R-:W-:Y:S05]  /*9230*/  @!P0 NANOSLEEP.SYNCS 0x989680 ;  /* 0x009896800000895d */ /* 0x004fea0003900000 */
[----:B------:R-:W2:Y:S02]  /*9240*/  @!P0 SYNCS.PHASECHK.TRANS64 P0, [R0+URZ], R2 ;  /* 0x00000002000085a7 */ /* 0x000ea400080010ff */
[----:B--2---:R-:W-:Y:S05]  /*9250*/  @!P0 BRA `(.L_x_174) ;  /* 0xfffffffc00f08947 */ /* 0x004fea000383ffff */
[----:B------:R-:W-:Y:S05]  /*9260*/  BRA `(.L_x_175) ;  /* 0xffffffa4008c7947 */ /* 0x000fea000383ffff */
.L_x_59:
[----:B------:R-:W-:-:S07]  /*9270*/  MOV R4, UR4 ;  /* 0x0000000400047c02 */ /* 0x000fce0008000f00 */
.L_x_176:
[----:B--2---:R2:W3:Y:S02]  /*9280*/  SYNCS.PHASECHK.TRANS64.TRYWAIT P1, [R4+URZ+0x158], R6 ;  /* 0x00015806040075a7 */ /* 0x0044e400080211ff */
[----:B---3--:R-:W-:Y:S05]  /*9290*/  @!P1 NANOSLEEP.SYNCS 0x989680 ;  /* 0x009896800000995d */ /* 0x008fea0003900000 */
[----:B------:R-:W3:Y:S02]  /*92a0*/  @!P1 SYNCS.PHASECHK.TRANS64 P1, [R4+URZ+0x158], R6 ;  /* 0x00015806040095a7 */ /* 0x000ee400080210ff */
[----:B---3--:R-:W-:Y:S05]  /*92b0*/  @!P1 BRA `(.L_x_176) ;  /* 0xfffffffc00f09947 */ /* 0x008fea000383ffff */
[----:B------:R-:W-:Y:S05]  /*92c0*/  BRA `(.L_x_177) ;  /* 0xffffffa400fc7947 */ /* 0x000fea000383ffff */
.L_x_60:
[----:B--2---:R-:W-:-:S07]  /*92d0*/  MOV R4, UR4 ;  /* 0x0000000400047c02 */ /* 0x004fce0008000f00 */
.L_x_178:
[----:B--2---:R2:W3:Y:S02]  /*92e0*/  SYNCS.PHASECHK.TRANS64.TRYWAIT P1, [R4+URZ+0x150], R5 ;  /* 0x00015005040075a7 */ /* 0x0044e400080211ff */
[----:B---3--:R-:W-:Y:S05]  /*92f0*/  @!P1 NANOSLEEP.SYNCS 0x989680 ;  /* 0x009896800000995d */ /* 0x008fea0003900000 */
[----:B------:R-:W3:Y:S02]  /*9300*/  @!P1 SYNCS.PHASECHK.TRANS64 P1, [R4+URZ+0x150], R5 ;  /* 0x00015005040095a7 */ /* 0x000ee400080210ff */
[----:B---3--:R-:W-:Y:S05]  /*9310*/  @!P1 BRA `(.L_x_178) ;  /* 0xfffffffc00f09947 */ /* 0x008fea000383ffff */
[----:B------:R-:W-:Y:S05]  /*9320*/  BRA `(.L_x_179) ;  /* 0xffffffa800047947 */ /* 0x000fea000383ffff */
.L_x_70:
[----:B--2---:R-:W-:-:S04]  /*9330*/  MOV R5, UR5 ;  /* 0x0000000500057c02 */ /* 0x004fc80008000f00 */
[----:B------:R2:W3:Y:S03]  /*9340*/  SYNCS.PHASECHK.TRANS64.TRYWAIT P0, [R5+URZ+0x8], R6 ;  /* 0x00000806050075a7 */ /* 0x0004e600080011ff */
[----:B---3--:R-:W-:Y:S05]  /*9350*/  @!P0 NANOSLEEP.SYNCS 0x989680 ;  /* 0x009896800000895d */ /* 0x008fea0003900000 */
[----:B------:R-:W3:Y:S02]  /*9360*/  @!P0 SYNCS.PHASECHK.TRANS64 P0, [R5+URZ+0x8], R6 ;  /* 0x00000806050085a7 */ /* 0x000ee400080010ff */
[----:B---3--:R-:W-:Y:S05]  /*9370*/  @!P0 BRA `(.L_x_70) ;  /* 0xfffffffc00ec8947 */ /* 0x008fea000383ffff */
[----:B------:R-:W-:Y:S05]  /*9380*/  BRA `(.L_x_69) ;  /* 0xffffffa800d07947 */ /* 0x000fea000383ffff */
.L_x_72:
[----:B------:R-:W-:Y:S01]  /*9390*/  BSSY B0, `(.L_x_180) ;  /* 0x0000006000007945 */ /* 0x000fe20003800000 */
[----:B------:R-:W-:-:S07]  /*93a0*/  MOV R15, 0xffffffff ;  /* 0xffffffff000f7802 */ /* 0x000fce0000000f00 */
[----:B-12--5:R-:W-:Y:S05]  /*93b0*/  WARPSYNC.COLLECTIVE R15, `(.L_x_181) ;  /* 0x000000000f0c7348 */ /* 0x026fea0003c00000 */
[----:B------:R-:W-:Y:S02]  /*93c0*/  ELECT P6, UR79, PT ;  /* 0x00000000004f782f */ /* 0x000fe400038c0000 */
[----:B------:R-:W-:Y:S01]  /*93d0*/  MOV R14, UR79 ;  /* 0x0000004f000e7c02 */ /* 0x000fe20008000f00 */
[----:B-12--5:R-:W-:Y:S10]  /*93e0*/  ENDCOLLECTIVE ;  /* 0x000000000000791b */ /* 0x026ff40003800000 */
.L_x_181:
[----:B------:R-:W-:Y:S05]  /*93f0*/  BSYNC B0 ;  /* 0x0000000000007941 */ /* 0x000fea0003800000 */
.L_x_180:
[----:B------:R-:W-:Y:S05]  /*9400*/  BRA `(.L_x_182) ;  /* 0xffffffac00007947 */ /* 0x000fea000383ffff */
.L_x_74:
[----:B--2---:R-:W-:-:S04]  /*9410*/  MOV R3, UR5 ;  /* 0x0000000500037c02 */ /* 0x004fc80008000f00 */
[----:B------:R2:W3:Y:S03]  /*9420*/  SYNCS.PHASECHK.TRANS64.TRYWAIT P0, [R3+URZ+0x8], R4 ;  /* 0x00000804030075a7 */ /* 0x0004e600080011ff */
[----:B---3--:R-:W-:Y:S05]  /*9430*/  @!P0 NANOSLEEP.SYNCS 0x989680 ;  /* 0x009896800000895d */ /* 0x008fea0003900000 */
[----:B------:R-:W3:Y:S02]  /*9440*/  @!P0 SYNCS.PHASECHK.TRANS64 P0, [R3+URZ+0x8], R4 ;  /* 0x00000804030085a7 */ /* 0x000ee400080010ff */
[----:B---3--:R-:W-:Y:S05]  /*9450*/  @!P0 BRA `(.L_x_74) ;  /* 0xfffffffc00ec8947 */ /* 0x008fea000383ffff */
[----:B------:R-:W-:Y:S05]  /*9460*/  BRA `(.L_x_73) ;  /* 0xffffffac00047947 */ /* 0x000fea000383ffff */
.L_x_75:
[----:B------:R-:W-:-:S07]  /*9470*/  MOV R4, UR20 ;  /* 0x0000001400047c02 */ /* 0x000fce0008000f00 */
.L_x_183:
[----:B-1----:R1:W2:Y:S02]  /*9480*/  SYNCS.PHASECHK.TRANS64.TRYWAIT P0, [R4+URZ+0x150], R5 ;  /* 0x00015005040075a7 */ /* 0x0022a400080011ff */
[----:B--2---:R-:W-:Y:S05]  /*9490*/  @!P0 NANOSLEEP.SYNCS 0x989680 ;  /* 0x009896800000895d */ /* 0x004fea0003900000 */
[----:B------:R-:W2:Y:S02]  /*94a0*/  @!P0 SYNCS.PHASECHK.TRANS64 P0, [R4+URZ+0x150], R5 ;  /* 0x00015005040085a7 */ /* 0x000ea400080010ff */
[----:B--2---:R-:W-:Y:S05]  /*94b0*/  @!P0 BRA `(.L_x_183) ;  /* 0xfffffffc00f08947 */ /* 0x004fea000383ffff */
[----:B------:R-:W-:Y:S05]  /*94c0*/  BRA `(.L_x_184) ;  /* 0xffffffb000047947 */ /* 0x000fea000383ffff */
.L_x_77:
[----:B------:R-:W-:-:S07]  /*94d0*/  MOV R4, UR25 ;  /* 0x0000001900047c02 */ /* 0x000fce0008000f00 */
.L_x_185:
[----:B-1----:R1:W2:Y:S02]  /*94e0*/  SYNCS.PHASECHK.TRANS64.TRYWAIT P0, [R4+URZ+0x170], R5 ;  /* 0x00017005040075a7 */ /* 0x0022a400080011ff */
[----:B--2---:R-:W-:Y:S05]  /*94f0*/  @!P0 NANOSLEEP.SYNCS 0x989680 ;  /* 0x009896800000895d */ /* 0x004fea0003900000 */
[----:B------:R-:W2:Y:S02]  /*9500*/  @!P0 SYNCS.PHASECHK.TRANS64 P0, [R4+URZ+0x170], R5 ;  /* 0x00017005040085a7 */ /* 0x000ea400080010ff */
[----:B--2---:R-:W-:Y:S05]  /*9510*/  @!P0 BRA `(.L_x_185) ;  /* 0xfffffffc00f08947 */ /* 0x004fea000383ffff */
[----:B------:R-:W-:Y:S05]  /*9520*/  BRA `(.L_x_76) ;  /* 0xffffffb000247947 */ /* 0x000fea000383ffff */
.L_x_81:
[----:B-1----:R-:W-:Y:S07]  /*9530*/  MOV R4, UR18 ;  /* 0x0000001200047c02 */ /* 0x002fee0008000f00 */
.L_x_186:
[----:B-1----:R1:W2:Y:S02]  /*9540*/  SYNCS.PHASECHK.TRANS64.TRYWAIT P0, [R4+URZ], R6 ;  /* 0x00000006040075a7 */ /* 0x0022a400080011ff */
[----:B--2---:R-:W-:Y:S05]  /*9550*/  @!P0 NANOSLEEP.SYNCS 0x989680 ;  /* 0x009896800000895d */ /* 0x004fea0003900000 */
[----:B------:R-:W2:Y:S02]  /*9560*/  @!P0 SYNCS.PHASECHK.TRANS64 P0, [R4+URZ], R6 ;  /* 0x00000006040085a7 */ /* 0x000ea400080010ff */
[----:B--2---:R-:W-:Y:S05]  /*9570*/  @!P0 BRA `(.L_x_186) ;  /* 0xfffffffc00f08947 */ /* 0x004fea000383ffff */
[----:B------:R-:W-:Y:S05]  /*9580*/  BRA `(.L_x_80) ;  /* 0xffffffb000487947 */ /* 0x000fea000383ffff */
.L_x_85:
[----:B--2---:R-:W-:-:S07]  /*9590*/  MOV R0, UR4 ;  /* 0x0000000400007c02 */ /* 0x004fce0008000f00 */
.L_x_187:
[----:B--2---:R2:W3:Y:S02]  /*95a0*/  SYNCS.PHASECHK.TRANS64.TRYWAIT P0, [R0+URZ], R2 ;  /* 0x00000002000075a7 */ /* 0x0044e400080011ff */
[----:B---3--:R-:W-:Y:S05]  /*95b0*/  @!P0 NANOSLEEP.SYNCS 0x989680 ;  /* 0x009896800000895d */ /* 0x008fea0003900000 */
[----:B------:R-:W3:Y:S02]  /*95c0*/  @!P0 SYNCS.PHASECHK.TRANS64 P0, [R0+URZ], R2 ;  /* 0x00000002000085a7 */ /* 0x000ee400080010ff */
[----:B---3--:R-:W-:Y:S05]  /*95d0*/  @!P0 BRA `(.L_x_187) ;  /* 0xfffffffc00f08947 */ /* 0x008fea000383ffff */
[----:B------:R-:W-:Y:S05]  /*95e0*/  BRA `(.L_x_188) ;  /* 0xffffffb400507947 */ /* 0x000fea000383ffff */
.L_x_88:
[----:B------:R-:W-:-:S07]  /*95f0*/  MOV R0, UR20 ;  /* 0x0000001400007c02 */ /* 0x000fce0008000f00 */
.L_x_189:
[----:B--2---:R2:W3:Y:S02]  /*9600*/  SYNCS.PHASECHK.TRANS64.TRYWAIT P1, [R0+URZ+0x180], R2 ;  /* 0x00018002000075a7 */ /* 0x0044e400080211ff */
[----:B---3--:R-:W-:Y:S05]  /*9610*/  @!P1 NANOSLEEP.SYNCS 0x989680 ;  /* 0x009896800000995d */ /* 0x008fea0003900000 */
[----:B------:R-:W3:Y:S02]  /*9620*/  @!P1 SYNCS.PHASECHK.TRANS64 P1, [R0+URZ+0x180], R2 ;  /* 0x00018002000095a7 */ /* 0x000ee400080210ff */
[----:B---3--:R-:W-:Y:S05]  /*9630*/  @!P1 BRA `(.L_x_189) ;  /* 0xfffffffc00f09947 */ /* 0x008fea000383ffff */
[----:B------:R-:W-:Y:S05]  /*9640*/  BRA `(.L_x_190) ;  /* 0xffffffb4009c7947 */ /* 0x000fea000383ffff */
.L_x_93:
[----:B------:R-:W-:Y:S07]  /*9650*/  MOV R0, UR27 ;  /* 0x0000001b00007c02 */ /* 0x000fee0008000f00 */
.L_x_191:
[----:B---3--:R3:W4:Y:S02]  /*9660*/  SYNCS.PHASECHK.TRANS64.TRYWAIT P0, [R0+URZ+0x150], R2 ;  /* 0x00015002000075a7 */ /* 0x00872400080011ff */
[----:B----4-:R-:W-:Y:S05]  /*9670*/  @!P0 NANOSLEEP.SYNCS 0x989680 ;  /* 0x009896800000895d */ /* 0x010fea0003900000 */
[----:B------:R-:W4:Y:S02]  /*9680*/  @!P0 SYNCS.PHASECHK.TRANS64 P0, [R0+URZ+0x150], R2 ;  /* 0x00015002000085a7 */ /* 0x000f2400080010ff */
[----:B----4-:R-:W-:Y:S05]  /*9690*/  @!P0 BRA `(.L_x_191) ;  /* 0xfffffffc00f08947 */ /* 0x010fea000383ffff */
[----:B------:R-:W-:Y:S05]  /*96a0*/  BRA `(.L_x_192) ;  /* 0xffffffb800dc7947 */ /* 0x000fea000383ffff */
.L_x_96:
[----:B------:R-:W-:Y:S07]  /*96b0*/  MOV R0, UR27 ;  /* 0x0000001b00007c02 */ /* 0x000fee0008000f00 */
.L_x_193:
[----:B-1----:R1:W3:Y:S02]  /*96c0*/  SYNCS.PHASECHK.TRANS64.TRYWAIT P2, [R0+URZ+0x148], R2 ;  /* 0x00014802000075a7 */ /* 0x0022e400080411ff */
[----:B---3--:R-:W-:Y:S05]  /*96d0*/  @!P2 NANOSLEEP.SYNCS 0x989680 ;  /* 0x009896800000a95d */ /* 0x008fea0003900000 */
[----:B------:R-:W3:Y:S02]  /*96e0*/  @!P2 SYNCS.PHASECHK.TRANS64 P2, [R0+URZ+0x148], R2 ;  /* 0x000148020000a5a7 */ /* 0x000ee400080410ff */
[----:B---3--:R-:W-:Y:S05]  /*96f0*/  @!P2 BRA `(.L_x_193) ;  /* 0xfffffffc00f0a947 */ /* 0x008fea000383ffff */
[----:B------:R-:W-:Y:S05]  /*9700*/  BRA `(.L_x_95) ;  /* 0xffffffc0003c7947 */ /* 0x000fea000383ffff */
.L_x_99:
[----:B------:R-:W-:Y:S07]  /*9710*/  MOV R2, UR17 ;  /* 0x0000001100027c02 */ /* 0x000fee0008000f00 */
.L_x_194:
[----:B-1----:R1:W3:Y:S02]  /*9720*/  SYNCS.PHASECHK.TRANS64.TRYWAIT P1, [R2+URZ+0x128], R8 ;  /* 0x00012808020075a7 */ /* 0x0022e400080211ff */
[----:B---3--:R-:W-:Y:S05]  /*9730*/  @!P1 NANOSLEEP.SYNCS 0x989680 ;  /* 0x009896800000995d */ /* 0x008fea0003900000 */
[----:B------:R-:W3:Y:S02]  /*9740*/  @!P1 SYNCS.PHASECHK.TRANS64 P1, [R2+URZ+0x128], R8 ;  /* 0x00012808020095a7 */ /* 0x000ee400080210ff */
[----:B---3--:R-:W-:Y:S05]  /*9750*/  @!P1 BRA `(.L_x_194) ;  /* 0xfffffffc00f09947 */ /* 0x008fea000383ffff */
[----:B------:R-:W-:Y:S05]  /*9760*/  BRA `(.L_x_195) ;  /* 0xffffffc000f87947 */ /* 0x000fea000383ffff */
.L_x_100:
[----:B------:R-:W-:Y:S07]  /*9770*/  MOV R0, UR6 ;  /* 0x0000000600007c02 */ /* 0x000fee0008000f00 */
.L_x_196:
[----:B-1----:R1:W3:Y:S02]  /*9780*/  SYNCS.PHASECHK.TRANS64.TRYWAIT P0, [R0+URZ+0x128], R2 ;  /* 0x00012802000075a7 */ /* 0x0022e400080011ff */
[----:B---3--:R-:W-:Y:S05]  /*9790*/  @!P0 NANOSLEEP.SYNCS 0x989680 ;  /* 0x009896800000895d */ /* 0x008fea0003900000 */
[----:B------:R-:W3:Y:S02]  /*97a0*/  @!P0 SYNCS.PHASECHK.TRANS64 P0, [R0+URZ+0x128], R2 ;  /* 0x00012802000085a7 */ /* 0x000ee400080010ff */
[----:B---3--:R-:W-:Y:S05]  /*97b0*/  @!P0 BRA `(.L_x_196) ;  /* 0xfffffffc00f08947 */ /* 0x008fea000383ffff */
[----:B------:R-:W-:Y:S05]  /*97c0*/  BRA `(.L_x_197) ;  /* 0xffffffc400847947 */ /* 0x000fea000383ffff */
.L_x_102:
[----:B------:R-:W-:-:S07]  /*97d0*/  MOV R0, UR4 ;  /* 0x0000000400007c02 */ /* 0x000fce0008000f00 */
.L_x_198:
[----:B-1----:R1:W3:Y:S02]  /*97e0*/  SYNCS.PHASECHK.TRANS64.TRYWAIT P0, [R0+URZ], R2 ;  /* 0x00000002000075a7 */ /* 0x0022e400080011ff */
[----:B---3--:R-:W-:Y:S05]  /*97f0*/  @!P0 NANOSLEEP.SYNCS 0x989680 ;  /* 0x009896800000895d */ /* 0x008fea0003900000 */
[----:B------:R-:W3:Y:S02]  /*9800*/  @!P0 SYNCS.PHASECHK.TRANS64 P0, [R0+URZ], R2 ;  /* 0x00000002000085a7 */ /* 0x000ee400080010ff */
[----:B---3--:R-:W-:Y:S05]  /*9810*/  @!P0 BRA `(.L_x_198) ;  /* 0xfffffffc00f08947 */ /* 0x008fea000383ffff */
[----:B------:R-:W-:Y:S05]  /*9820*/  BRA `(.L_x_199) ;  /* 0xffffffc800347947 */ /* 0x000fea000383ffff */
.L_x_103:
[----:B------:R-:W-:-:S07]  /*9830*/  MOV R0, UR5 ;  /* 0x0000000500007c02 */ /* 0x000fce0008000f00 */
.L_x_200:
[----:B-1----:R1:W3:Y:S02]  /*9840*/  SYNCS.PHASECHK.TRANS64.TRYWAIT P0, [R0+URZ], R2 ;  /* 0x00000002000075a7 */ /* 0x0022e400080011ff */
[----:B---3--:R-:W-:Y:S05]  /*9850*/  @!P0 NANOSLEEP.SYNCS 0x989680 ;  /* 0x009896800000895d */ /* 0x008fea0003900000 */
[----:B------:R-:W3:Y:S02]  /*9860*/  @!P0 SYNCS.PHASECHK.TRANS64 P0, [R0+URZ], R2 ;  /* 0x00000002000085a7 */ /* 0x000ee400080010ff */
[----:B---3--:R-:W-:Y:S05]  /*9870*/  @!P0 BRA `(.L_x_200) ;  /* 0xfffffffc00f08947 */ /* 0x008fea000383ffff */
[----:B------:R-:W-:Y:S05]  /*9880*/  BRA `(.L_x_201) ;  /* 0xffffffc800407947 */ /* 0x000fea000383ffff */
.L_x_105:
[----:B------:R-:W-:Y:S07]  /*9890*/  MOV R0, UR45 ;  /* 0x0000002d00007c02 */ /* 0x000fee0008000f00 */
.L_x_202:
[----:B-1----:R1:W2:Y:S02]  /*98a0*/  SYNCS.PHASECHK.TRANS64.TRYWAIT P0, [R0+URZ+0x150], R2 ;  /* 0x00015002000075a7 */ /* 0x0022a400080011ff */
[----:B--2---:R-:W-:Y:S05]  /*98b0*/  @!P0 NANOSLEEP.SYNCS 0x989680 ;  /* 0x009896800000895d */ /* 0x004fea0003900000 */
[----:B------:R-:W2:Y:S02]  /*98c0*/  @!P0 SYNCS.PHASECHK.TRANS64 P0, [R0+URZ+0x150], R2 ;  /* 0x00015002000085a7 */ /* 0x000ea400080010ff */
[----:B--2---:R-:W-:Y:S05]  /*98d0*/  @!P0 BRA `(.L_x_202) ;  /* 0xfffffffc00f08947 */ /* 0x004fea000383ffff */
[----:B------:R-:W-:Y:S05]  /*98e0*/  BRA `(.L_x_203) ;  /* 0xffffffcc001c7947 */ /* 0x000fea000383ffff */
.L_x_115:
[----:B-1----:R1:W2:Y:S02]  /*98f0*/  SYNCS.PHASECHK.TRANS64.TRYWAIT P1, [R0+URZ+0x110], R2 ;  /* 0x00011002000075a7 */ /* 0x0022a400080211ff */
[----:B--2---:R-:W-:Y:S05]  /*9900*/  @!P1 NANOSLEEP.SYNCS 0x989680 ;  /* 0x009896800000995d */ /* 0x004fea0003900000 */
[----:B------:R-:W2:Y:S02]  /*9910*/  @!P1 SYNCS.PHASECHK.TRANS64 P1, [R0+URZ+0x110], R2 ;  /* 0x00011002000095a7 */ /* 0x000ea400080210ff */
[----:B--2---:R-:W-:Y:S05]  /*9920*/  @!P1 BRA `(.L_x_115) ;  /* 0xfffffffc00f09947 */ /* 0x004fea000383ffff */
[----:B------:R-:W-:Y:S05]  /*9930*/  BRA `(.L_x_114) ;  /* 0xffffffdc00007947 */ /* 0x000fea000383ffff */
.L_x_117:
[----:B-1----:R1:W3:Y:S02]  /*9940*/  SYNCS.PHASECHK.TRANS64.TRYWAIT P0, [R58+URZ+0x160], R3 ;  /* 0x000160033a0075a7 */ /* 0x0022e400080011ff */
[----:B---3--:R-:W-:Y:S05]  /*9950*/  @!P0 NANOSLEEP.SYNCS 0x989680 ;  /* 0x009896800000895d */ /* 0x008fea0003900000 */
[----:B------:R-:W3:Y:S02]  /*9960*/  @!P0 SYNCS.PHASECHK.TRANS64 P0, [R58+URZ+0x160], R3 ;  /* 0x000160033a0085a7 */ /* 0x000ee400080010ff */
[----:B---3--:R-:W-:Y:S05]  /*9970*/  @!P0 BRA `(.L_x_117) ;  /* 0xfffffffc00f08947 */ /* 0x008fea000383ffff */
[----:B------:R-:W-:Y:S05]  /*9980*/  BRA `(.L_x_116) ;  /* 0xffffffdc00307947 */ /* 0x000fea000383ffff */
.L_x_128:
[----:B-1----:R1:W2:Y:S02]  /*9990*/  SYNCS.PHASECHK.TRANS64.TRYWAIT P0, [R3+URZ+0x110], R27 ;  /* 0x0001101b030075a7 */ /* 0x0022a400080011ff */
[----:B--2---:R-:W-:Y:S05]  /*99a0*/  @!P0 NANOSLEEP.SYNCS 0x989680 ;  /* 0x009896800000895d */ /* 0x004fea0003900000 */
[----:B------:R-:W2:Y:S02]  /*99b0*/  @!P0 SYNCS.PHASECHK.TRANS64 P0, [R3+URZ+0x110], R27 ;  /* 0x0001101b030085a7 */ /* 0x000ea400080010ff */
[----:B--2---:R-:W-:Y:S05]  /*99c0*/  @!P0 BRA `(.L_x_128) ;  /* 0xfffffffc00f08947 */ /* 0x004fea000383ffff */
[----:B------:R-:W-:Y:S05]  /*99d0*/  BRA `(.L_x_127) ;  /* 0xffffffe400687947 */ /* 0x000fea000383ffff */
        .weak           $__internal_0_$__cuda_sm10x_tcgen05_guardrail_trap_col_being_dealloced_not_returned_by_alloc
        .type           $__internal_0_$__cuda_sm10x_tcgen05_guardrail_trap_col_being_dealloced_not_returned_by_alloc,@function
        .size           $__internal_0_$__cuda_sm10x_tcgen05_guardrail_trap_col_being_dealloced_not_returned_by_alloc,($__internal_1_$__cuda_sm10x_tcgen05_guardrail_trap_phase_invalid_during_alloc - $__internal_0_$__cuda_sm10x_tcgen05_guardrail_trap_col_being_dealloced_not_returned_by_alloc)
$__internal_0_$__cuda_sm10x_tcgen05_guardrail_trap_col_being_dealloced_not_returned_by_alloc:
[----:B------:R-:W-:Y:S05]  /*99e0*/  BPT.TRAP 0x1 ;  /* 0x000000040000795c */ /* 0x000fea0000300000 */
[----:B------:R-:W-:-:S04]  /*99f0*/  HFMA2 R3, -RZ, RZ, 0, 0 ;  /* 0x00000000ff037431 */ /* 0x000fc800000001ff */
[----:B------:R-:W-:Y:S05]  /*9a00*/  RET.REL.NODEC R2 `(_ZN7cutlass13device_kernelINS_4conv6kernel13ConvUniversalINS1_16ConvProblemShapeILNS1_8OperatorE0ELi3EEENS1_10collective14CollectiveConvINS1_47MainloopSm100TmaUmmaWarpSpecializedImplicitGemmILS5_0ELi17ELi3ELi1ELi2EN4cute5tupleIJNSA_1CILi2EEENSC_ILi1EEESE_EEEEENSB_IJNSC_ILi128EEENSC_ILi64EEENSB_IJSI_EEEEEENS_10bfloat16_tESL_NSA_8TiledMMAINSA_8MMA_AtomIJNSA_26SM100_MMA_F16BF16_2x1SM_SSISL_SL_fLi128ELi64ELNSA_4UMMA5MajorE0ELSQ_0ELNSP_7ScaleInE0ELSR_0EEEEEENSA_6LayoutINSB_IJSE_SE_SE_EEENSB_IJNSC_ILi0EEESW_SW_EEEEENSB_IJNSA_10UnderscoreESZ_SZ_EEEEENS7_6detail27Sm100ImplicitGemmTileTraitsINSA_25SM100_TMA_2SM_LOAD_IM2COLENSA_14ComposedLayoutINSA_7SwizzleILi3ELi4ELi3EEENSA_18smem_ptr_flag_bitsILi16EEENSU_INSB_IJNSC_ILi8EEESI_EEENSB_IJSI_SE_EEEEEEEvEENS13_INSA_18SM100_TMA_2SM_LOADES1E_vEEEENS_8epilogue10collective18CollectiveEpilogueINS1J_23Sm100TmaWarpSpecializedILi3ELi2ELi16ELb1ELb0EEEJNSB_IJSI_SI_SJ_EEENSB_IJNSU_ISI_SE_EENSU_INSB_IJNSC_ILi16EEESD_EEENSB_IJSE_NSC_ILi32EEEEEEEEEEESL_NSB_IJNSB_IJllllEEESE_SW_EEESL_S1X_NS1J_6fusion15FusionCallbacksIS1N_NS1Y_17LinearCombinationISL_fSL_fLNS_15FloatRoundStyleE2EEES1O_S1V_JEEENSA_5SM1004TMEM4LOAD26SM100_TMEM_LOAD_32dp32b16xENSA_20SM90_TMA_LOAD_IM2COLENS15_INS16_ILi1ELi4ELi3EEES19_NSU_INSB_IJS1A_S1Q_EEENSB_IJS1Q_SE_EEEEEEENSA_39AutoVectorizingCopyWithAssumedAlignmentILi128EEENSA_21SM90_TMA_STORE_IM2COLES2D_S2F_S2F_EEEvvEEEEvNT_6ParamsE) ;  /* 0xffffff64027c7950 */ /* 0x000fea0003c3ffff */
        .weak           $__internal_1_$__cuda_sm10x_tcgen05_guardrail_trap_phase_invalid_during_alloc
        .type           $__internal_1_$__cuda_sm10x_tcgen05_guardrail_trap_phase_invalid_during_alloc,@function
        .size           $__internal_1_$__cuda_sm10x_tcgen05_guardrail_trap_phase_invalid_during_alloc,($__internal_2_$__cuda_sm10x_tcgen05_guardrail_trap_unallocated_columns_being_dealloced - $__internal_1_$__cuda_sm10x_tcgen05_guardrail_trap_phase_invalid_during_alloc)
$__internal_1_$__cuda_sm10x_tcgen05_guardrail_trap_phase_invalid_during_alloc:
[----:B------:R-:W-:Y:S05]  /*9a10*/  BPT.TRAP 0x1 ;  /* 0x000000040000795c */ /* 0x000fea0000300000 */
[----:B------:R-:W-:-:S04]  /*9a20*/  MOV R5, 0x0 ;  /* 0x0000000000057802 */ /* 0x000fc80000000f00 */
[----:B------:R-:W-:Y:S05]  /*9a30*/  RET.REL.NODEC R4 `(_ZN7cutlass13device_kernelINS_4conv6kernel13ConvUniversalINS1_16ConvProblemShapeILNS1_8OperatorE0ELi3EEENS1_10collective14CollectiveConvINS1_47MainloopSm100TmaUmmaWarpSpecializedImplicitGemmILS5_0ELi17ELi3ELi1ELi2EN4cute5tupleIJNSA_1CILi2EEENSC_ILi1EEESE_EEEEENSB_IJNSC_ILi128EEENSC_ILi64EEENSB_IJSI_EEEEEENS_10bfloat16_tESL_NSA_8TiledMMAINSA_8MMA_AtomIJNSA_26SM100_MMA_F16BF16_2x1SM_SSISL_SL_fLi128ELi64ELNSA_4UMMA5MajorE0ELSQ_0ELNSP_7ScaleInE0ELSR_0EEEEEENSA_6LayoutINSB_IJSE_SE_SE_EEENSB_IJNSC_ILi0EEESW_SW_EEEEENSB_IJNSA_10UnderscoreESZ_SZ_EEEEENS7_6detail27Sm100ImplicitGemmTileTraitsINSA_25SM100_TMA_2SM_LOAD_IM2COLENSA_14ComposedLayoutINSA_7SwizzleILi3ELi4ELi3EEENSA_18smem_ptr_flag_bitsILi16EEENSU_INSB_IJNSC_ILi8EEESI_EEENSB_IJSI_SE_EEEEEEEvEENS13_INSA_18SM100_TMA_2SM_LOADES1E_vEEEENS_8epilogue10collective18CollectiveEpilogueINS1J_23Sm100TmaWarpSpecializedILi3ELi2ELi16ELb1ELb0EEEJNSB_IJSI_SI_SJ_EEENSB_IJNSU_ISI_SE_EENSU_INSB_IJNSC_ILi16EEESD_EEENSB_IJSE_NSC_ILi32EEEEEEEEEEESL_NSB_IJNSB_IJllllEEESE_SW_EEESL_S1X_NS1J_6fusion15FusionCallbacksIS1N_NS1Y_17LinearCombinationISL_fSL_fLNS_15FloatRoundStyleE2EEES1O_S1V_JEEENSA_5SM1004TMEM4LOAD26SM100_TMEM_LOAD_32dp32b16xENSA_20SM90_TMA_LOAD_IM2COLENS15_INS16_ILi1ELi4ELi3EEES19_NSU_INSB_IJS1A_S1Q_EEENSB_IJS1Q_SE_EEEEEEENSA_39AutoVectorizingCopyWithAssumedAlignmentILi128EEENSA_21SM90_TMA_STORE_IM2COLES2D_S2F_S2F_EEEvvEEEEvNT_6ParamsE) ;  /* 0xffffff6404707950 */ /* 0x000fea0003c3ffff */
        .weak           $__internal_2_$__cuda_sm10x_tcgen05_guardrail_trap_unallocated_columns_being_dealloced
        .type           $__internal_2_$__cuda_sm10x_tcgen05_guardrail_trap_unallocated_columns_being_dealloced,@function
        .size           $__internal_2_$__cuda_sm10x_tcgen05_guardrail_trap_unallocated_columns_being_dealloced,(.L_x_205 - $__internal_2_$__cuda_sm10x_tcgen05_guardrail_trap_unallocated_columns_being_dealloced)
$__internal_2_$__cuda_sm10x_tcgen05_guardrail_trap_unallocated_columns_being_dealloced:
[----:B------:R-:W-:Y:S05]  /*9a40*/  BPT.TRAP 0x1 ;  /* 0x000000040000795c */ /* 0x000fea0000300000 */
[----:B------:R-:W-:-:S04]  /*9a50*/  HFMA2 R3, -RZ, RZ, 0, 0 ;  /* 0x00000000ff037431 */ /* 0x000fc800000001ff */
[----:B------:R-:W-:Y:S05]  /*9a60*/  RET.REL.NODEC R2 `(_ZN7cutlass13device_kernelINS_4conv6kernel13ConvUniversalINS1_16ConvProblemShapeILNS1_8OperatorE0ELi3EEENS1_10collective14CollectiveConvINS1_47MainloopSm100TmaUmmaWarpSpecializedImplicitGemmILS5_0ELi17ELi3ELi1ELi2EN4cute5tupleIJNSA_1CILi2EEENSC_ILi1EEESE_EEEEENSB_IJNSC_ILi128EEENSC_ILi64EEENSB_IJSI_EEEEEENS_10bfloat16_tESL_NSA_8TiledMMAINSA_8MMA_AtomIJNSA_26SM100_MMA_F16BF16_2x1SM_SSISL_SL_fLi128ELi64ELNSA_4UMMA5MajorE0ELSQ_0ELNSP_7ScaleInE0ELSR_0EEEEEENSA_6LayoutINSB_IJSE_SE_SE_EEENSB_IJNSC_ILi0EEESW_SW_EEEEENSB_IJNSA_10UnderscoreESZ_SZ_EEEEENS7_6detail27Sm100ImplicitGemmTileTraitsINSA_25SM100_TMA_2SM_LOAD_IM2COLENSA_14ComposedLayoutINSA_7SwizzleILi3ELi4ELi3EEENSA_18smem_ptr_flag_bitsILi16EEENSU_INSB_IJNSC_ILi8EEESI_EEENSB_IJSI_SE_EEEEEEEvEENS13_INSA_18SM100_TMA_2SM_LOADES1E_vEEEENS_8epilogue10collective18CollectiveEpilogueINS1J_23Sm100TmaWarpSpecializedILi3ELi2ELi16ELb1ELb0EEEJNSB_IJSI_SI_SJ_EEENSB_IJNSU_ISI_SE_EENSU_INSB_IJNSC_ILi16EEESD_EEENSB_IJSE_NSC_ILi32EEEEEEEEEEESL_NSB_IJNSB_IJllllEEESE_SW_EEESL_S1X_NS1J_6fusion15FusionCallbacksIS1N_NS1Y_17LinearCombinationISL_fSL_fLNS_15FloatRoundStyleE2EEES1O_S1V_JEEENSA_5SM1004TMEM4LOAD26SM100_TMEM_LOAD_32dp32b16xENSA_20SM90_TMA_LOAD_IM2COLENS15_INS16_ILi1ELi4ELi3EEES19_NSU_INSB_IJS1A_S1Q_EEENSB_IJS1Q_SE_EEEEEEENSA_39AutoVectorizingCopyWithAssumedAlignmentILi128EEENSA_21SM90_TMA_STORE_IM2COLES2D_S2F_S2F_EEEvvEEEEvNT_6ParamsE) ;  /* 0xffffff6402647950 */ /* 0x000fea0003c3ffff */
.L_x_204:
[----:B------:R-:W-:-:S00]  /*9a70*/  BRA `(.L_x_204) ;  /* 0xfffffffc00fc7947 */ /* 0x000fc0000383ffff */
[----:B------:R-:W-:-:S00]  /*9a80*/  NOP ;  /* 0x0000000000007918 */ /* 0x000fc00000000000 */
[----:B------:R-:W-:-:S00]  /*9a90*/  NOP ;  /* 0x0000000000007918 */ /* 0x000fc00000000000 */
[----:B------:R-:W-:-:S00]  /*9aa0*/  NOP ;  /* 0x0000000000007918 */ /* 0x000fc00000000000 */
[----:B------:R-:W-:-:S00]  /*9ab0*/  NOP ;  /* 0x0000000000007918 */ /* 0x000fc00000000000 */
[----:B------:R-:W-:-:S00]  /*9ac0*/  NOP ;  /* 0x0000000000007918 */ /* 0x000fc00000000000 */
[----:B------:R-:W-:-:S00]  /*9ad0*/  NOP ;  /* 0x0000000000007918 */ /* 0x000fc00000000000 */
[----:B------:R-:W-:-:S00]  /*9ae0*/  NOP ;  /* 0x0000000000007918 */ /* 0x000fc00000000000 */
[----:B------:R-:W-:-:S00]  /*9af0*/  NOP ;  /* 0x0000000000007918 */ /* 0x000fc00000000000 */
.L_x_205:


//--------------------- .nv.global.init           --------------------------
	.section	.nv.global.init,"aw",@progbits
.nv.global.init:
	.type		$str$29,@object
	.size		$str$29,($str$30 - $str$29)
$str$29:
        /*0000*/ 	.byte	0x28, 0x61, 0x64, 0x64, 0x72, 0x65, 0x73, 0x73, 0x20, 0x26, 0x20, 0x6d, 0x61, 0x73, 0x6b, 0x29
        /*0010*/ 	.byte	0x20, 0x3d, 0x3d, 0x20, 0x30, 0x00
	.type		$str$30,@object
	.size		$str$30,($str$28 - $str$30)
$str$30:
        /*0016*/ 	.byte	0x2f, 0x74, 0x6d, 0x70, 0x2f, 0x63, 0x75, 0x74, 0x6c, 0x61, 0x73, 0x73, 0x5f, 0x73, 0x77, 0x65
        /*0026*/ 	.byte	0x65, 0x70, 0x5f, 0x73, 0x72, 0x63, 0x2f, 0x69, 0x6e, 0x63, 0x6c, 0x75, 0x64, 0x65, 0x2f, 0x63
        /*0036*/ 	.byte	0x75, 0x74, 0x65, 0x2f, 0x70, 0x6f, 0x69, 0x6e, 0x74, 0x65, 0x72, 0x5f, 0x66, 0x6c, 0x61, 0x67
        /*0046*/ 	.byte	0x67, 0x65, 0x64, 0x2e, 0x68, 0x70, 0x70, 0x00
	.type		$str$28,@object
	.size		$str$28,($str$27 - $str$28)
$str$28:
        /*004e*/ 	.byte	0x2f, 0x74, 0x6d, 0x70, 0x2f, 0x63, 0x75, 0x74, 0x6c, 0x61, 0x73, 0x73, 0x5f, 0x73, 0x77, 0x65
        /*005e*/ 	.byte	0x65, 0x70, 0x5f, 0x73, 0x72, 0x63, 0x2f, 0x69, 0x6e, 0x63, 0x6c, 0x75, 0x64, 0x65, 0x2f, 0x63
        /*006e*/ 	.byte	0x75, 0x74, 0x65, 0x2f, 0x61, 0x74, 0x6f, 0x6d, 0x2f, 0x63, 0x6f, 0x70, 0x79, 0x5f, 0x74, 0x72
        /*007e*/ 	.byte	0x61, 0x69, 0x74, 0x73, 0x5f, 0x73, 0x6d, 0x31, 0x30, 0x30, 0x2e, 0x68, 0x70, 0x70, 0x00
	.type		$str$27,@object
	.size		$str$27,(__unnamed_1 - $str$27)
$str$27:
        /*008d*/ 	.byte	0x28, 0x28, 0x75, 0x69, 0x6e, 0x74, 0x33, 0x32, 0x5f, 0x74, 0x28, 0x74, 0x68, 0x72, 0x65, 0x61
        /*009d*/ 	.byte	0x64, 0x49, 0x64, 0x78, 0x2e, 0x78, 0x29, 0x20, 0x2f, 0x20, 0x33, 0x32, 0x29, 0x20, 0x25, 0x20
        /*00ad*/ 	.byte	0x34, 0x29, 0x20, 0x3d, 0x3d, 0x20, 0x28, 0x28, 0x28, 0x74, 0x6d, 0x65, 0x6d, 0x5f, 0x61, 0x64
        /*00bd*/ 	.byte	0x64, 0x72, 0x20, 0x3e, 0x3e, 0x20, 0x31, 0x36, 0x29, 0x20, 0x2f, 0x20, 0x33, 0x32, 0x29, 0x20
        /*00cd*/ 	.byte	0x25, 0x20, 0x34, 0x29, 0x00
	.type		__unnamed_1,@object
	.size		__unnamed_1,(__unnamed_2 - __unnamed_1)
__unnamed_1:
        /*00d2*/ 	.byte	0x61, 0x75, 0x74, 0x6f, 0x20, 0x63, 0x75, 0x74, 0x65, 0x3a, 0x3a, 0x61, 0x73, 0x5f, 0x70, 0x6f
        /* <DEDUP_REMOVED lines=24> */
        /*0262*/ 	.byte	0x43, 0x3c, 0x32, 0x30, 0x34, 0x38, 0x3e, 0x3e, 0x3e, 0x3e, 0x5d, 0x00
	.type		__unnamed_2,@object
	.size		__unnamed_2,(.L_2 - __unnamed_2)
__unnamed_2:
        /* <DEDUP_REMOVED lines=40> */
        /*04ee*/ 	.byte	0x3a, 0x3a, 0x43, 0x3c, 0x30, 0x3e, 0x3e, 0x3e, 0x3e, 0x5d, 0x00
.L_2:


//--------------------- .nv.shared._ZN7cutlass13device_kernelINS_4conv6kernel13ConvUniversalINS1_16ConvProblemShapeILNS1_8OperatorE0ELi3EEENS1_10collective14CollectiveConvINS1_47MainloopSm100TmaUmmaWarpSpecializedImplicitGemmILS5_0ELi17ELi3ELi1ELi2EN4cute5tupleIJNSA_1CILi2EEENSC_ILi1EEESE_EEEEENSB_IJNSC_ILi128EEENSC_ILi64EEENSB_IJSI_EEEEEENS_10bfloat16_tESL_NSA_8TiledMMAINSA_8MMA_AtomIJNSA_26SM100_MMA_F16BF16_2x1SM_SSISL_SL_fLi128ELi64ELNSA_4UMMA5MajorE0ELSQ_0ELNSP_7ScaleInE0ELSR_0EEEEEENSA_6LayoutINSB_IJSE_SE_SE_EEENSB_IJNSC_ILi0EEESW_SW_EEEEENSB_IJNSA_10UnderscoreESZ_SZ_EEEEENS7_6detail27Sm100ImplicitGemmTileTraitsINSA_25SM100_TMA_2SM_LOAD_IM2COLENSA_14ComposedLayoutINSA_7SwizzleILi3ELi4ELi3EEENSA_18smem_ptr_flag_bitsILi16EEENSU_INSB_IJNSC_ILi8EEESI_EEENSB_IJSI_SE_EEEEEEEvEENS13_INSA_18SM100_TMA_2SM_LOADES1E_vEEEENS_8epilogue10collective18CollectiveEpilogueINS1J_23Sm100TmaWarpSpecializedILi3ELi2ELi16ELb1ELb0EEEJNSB_IJSI_SI_SJ_EEENSB_IJNSU_ISI_SE_EENSU_INSB_IJNSC_ILi16EEESD_EEENSB_IJSE_NSC_ILi32EEEEEEEEEEESL_NSB_IJNSB_IJllllEEESE_SW_EEESL_S1X_NS1J_6fusion15FusionCallbacksIS1N_NS1Y_17LinearCombinationISL_fSL_fLNS_15FloatRoundStyleE2EEES1O_S1V_JEEENSA_5SM1004TMEM4LOAD26SM100_TMEM_LOAD_32dp32b16xENSA_20SM90_TMA_LOAD_IM2COLENS15_INS16_ILi1ELi4ELi3EEES19_NSU_INSB_IJS1A_S1Q_EEENSB_IJS1Q_SE_EEEEEEENSA_39AutoVectorizingCopyWithAssumedAlignmentILi128EEENSA_21SM90_TMA_STORE_IM2COLES2D_S2F_S2F_EEEvvEEEEvNT_6ParamsE --------------------------
	.section	.nv.shared._ZN7cutlass13device_kernelINS_4conv6kernel13ConvUniversalINS1_16ConvProblemShapeILNS1_8OperatorE0ELi3EEENS1_10collective14CollectiveConvINS1_47MainloopSm100TmaUmmaWarpSpecializedImplicitGemmILS5_0ELi17ELi3ELi1ELi2EN4cute5tupleIJNSA_1CILi2EEENSC_ILi1EEESE_EEEEENSB_IJNSC_ILi128EEENSC_ILi64EEENSB_IJSI_EEEEEENS_10bfloat16_tESL_NSA_8TiledMMAINSA_8MMA_AtomIJNSA_26SM100_MMA_F16BF16_2x1SM_SSISL_SL_fLi128ELi64ELNSA_4UMMA5MajorE0ELSQ_0ELNSP_7ScaleInE0ELSR_0EEEEEENSA_6LayoutINSB_IJSE_SE_SE_EEENSB_IJNSC_ILi0EEESW_SW_EEEEENSB_IJNSA_10UnderscoreESZ_SZ_EEEEENS7_6detail27Sm100ImplicitGemmTileTraitsINSA_25SM100_TMA_2SM_LOAD_IM2COLENSA_14ComposedLayoutINSA_7SwizzleILi3ELi4ELi3EEENSA_18smem_ptr_flag_bitsILi16EEENSU_INSB_IJNSC_ILi8EEESI_EEENSB_IJSI_SE_EEEEEEEvEENS13_INSA_18SM100_TMA_2SM_LOADES1E_vEEEENS_8epilogue10collective18CollectiveEpilogueINS1J_23Sm100TmaWarpSpecializedILi3ELi2ELi16ELb1ELb0EEEJNSB_IJSI_SI_SJ_EEENSB_IJNSU_ISI_SE_EENSU_INSB_IJNSC_ILi16EEESD_EEENSB_IJSE_NSC_ILi32EEEEEEEEEEESL_NSB_IJNSB_IJllllEEESE_SW_EEESL_S1X_NS1J_6fusion15FusionCallbacksIS1N_NS1Y_17LinearCombinationISL_fSL_fLNS_15FloatRoundStyleE2EEES1O_S1V_JEEENSA_5SM1004TMEM4LOAD26SM100_TMEM_LOAD_32dp32b16xENSA_20SM90_TMA_LOAD_IM2COLENS15_INS16_ILi1ELi4ELi3EEES19_NSU_INSB_IJS1A_S1Q_EEENSB_IJS1Q_SE_EEEEEEENSA_39AutoVectorizingCopyWithAssumedAlignmentILi128EEENSA_21SM90_TMA_STORE_IM2COLES2D_S2F_S2F_EEEvvEEEEvNT_6ParamsE,"aw",@nobits
	.sectionflags	@""
	.align	16
	.zero		1024


//--------------------- .nv.shared.reserved.0     --------------------------
	.section	.nv.shared.reserved.0,"aw",@nobits
	.weak		__nv_reservedSMEM_offset_0_alias
	.size		__nv_reservedSMEM_offset_0_alias, 0, 64
	.other		__nv_reservedSMEM_offset_0_alias,@"STO_CUDA_RESERVED_SHARED STV_DEFAULT"
__nv_reservedSMEM_offset_0_alias:
	.zero		0
.nv.shared.reserved.0:
	.zero		64
	.weak		__nv_reservedSMEM_tcgen05_partition
	.type		__nv_reservedSMEM_tcgen05_partition,@object
	.size		__nv_reservedSMEM_tcgen05_partition,(.L_0 - __nv_reservedSMEM_tcgen05_partition)
__nv_reservedSMEM_tcgen05_partition:
	.zero		32
.L_0:


//--------------------- .nv.global                --------------------------
	.section	.nv.global,"aw",@nobits
.nv.global:
	.type		_ZN39_INTERNAL_0f4d5ced_4_k_cu_f41aac9a_32234cute1_E,@object
	.size		_ZN39_INTERNAL_0f4d5ced_4_k_cu_f41aac9a_32234cute1_E,(_ZN39_INTERNAL_0f4d5ced_4_k_cu_f41aac9a_32234cuda3std3__45__cpo6cbeginE - _ZN39_INTERNAL_0f4d5ced_4_k_cu_f41aac9a_32234cute1_E)
_ZN39_INTERNAL_0f4d5ced_4_k_cu_f41aac9a_32234cute1_E:
	.zero		1
	.type		_ZN39_INTERNAL_0f4d5ced_4_k_cu_f41aac9a_32234cuda3std3__45__cpo6cbeginE,@object
	.size		_ZN39_INTERNAL_0f4d5ced_4_k_cu_f41aac9a_32234cuda3std3__45__cpo6cbeginE,(_ZN39_INTERNAL_0f4d5ced_4_k_cu_f41aac9a_32234cuda3std3__48in_placeE - _ZN39_INTERNAL_0f4d5ced_4_k_cu_f41aac9a_32234cuda3std3__45__cpo6cbeginE)
_ZN39_INTERNAL_0f4d5ced_4_k_cu_f41aac9a_32234cuda3std3__45__cpo6cbeginE:
	.zero		1
	.type		_ZN39_INTERNAL_0f4d5ced_4_k_cu_f41aac9a_32234cuda3std3__48in_placeE,@object
	.size		_ZN39_INTERNAL_0f4d5ced_4_k_cu_f41aac9a_32234cuda3std3__48in_placeE,(_ZN39_INTERNAL_0f4d5ced_4_k_cu_f41aac9a_32234cuda3std6ranges3__45__cpo9iter_moveE - _ZN39_INTERNAL_0f4d5ced_4_k_cu_f41aac9a_32234cuda3std3__48in_placeE)
_ZN39_INTERNAL_0f4d5ced_4_k_cu_f41aac9a_32234cuda3std3__48in_placeE:
	.zero		1
	.type		_ZN39_INTERNAL_0f4d5ced_4_k_cu_f41aac9a_32234cuda3std6ranges3__45__cpo9iter_moveE,@object
	.size		_ZN39_INTERNAL_0f4d5ced_4_k_cu_f41aac9a_32234cuda3std6ranges3__45__cpo9iter_moveE,(_ZN39_INTERNAL_0f4d5ced_4_k_cu_f41aac9a_32234cuda3std3__45__cpo5beginE - _ZN39_INTERNAL_0f4d5ced_4_k_cu_f41aac9a_32234cuda3std6ranges3__45__cpo9iter_moveE)
_ZN39_INTERNAL_0f4d5ced_4_k_cu_f41aac9a_32234cuda3std6ranges3__45__cpo9iter_moveE:
	.zero		1
	.type		_ZN39_INTERNAL_0f4d5ced_4_k_cu_f41aac9a_32234cuda3std3__45__cpo5beginE,@object
	.size		_ZN39_INTERNAL_0f4d5ced_4_k_cu_f41aac9a_32234cuda3std3__45__cpo5beginE,(_ZN39_INTERNAL_0f4d5ced_4_k_cu_f41aac9a_32234cuda3std3__441_GLOBAL__N__0f4d5ced_4_k_cu_f41aac9a_32236ignoreE - _ZN39_INTERNAL_0f4d5ced_4_k_cu_f41aac9a_32234cuda3std3__45__cpo5beginE)
_ZN39_INTERNAL_0f4d5ced_4_k_cu_f41aac9a_32234cuda3std3__45__cpo5beginE:
	.zero		1
	.type		_ZN39_INTERNAL_0f4d5ced_4_k_cu_f41aac9a_32234cuda3std3__441_GLOBAL__N__0f4d5ced_4_k_cu_f41aac9a_32236ignoreE,@object
	.size		_ZN39_INTERNAL_0f4d5ced_4_k_cu_f41aac9a_32234cuda3std3__441_GLOBAL__N__0f4d5ced_4_k_cu_f41aac9a_32236ignoreE,(_ZN39_INTERNAL_0f4d5ced_4_k_cu_f41aac9a_32234cute7productE - _ZN39_INTERNAL_0f4d5ced_4_k_cu_f41aac9a_32234cuda3std3__441_GLOBAL__N__0f4d5ced_4_k_cu_f41aac9a_32236ignoreE)
_ZN39_INTERNAL_0f4d5ced_4_k_cu_f41aac9a_32234cuda3std3__441_GLOBAL__N__0f4d5ced_4_k_cu_f41aac9a_32236ignoreE:
	.zero		1
	.type		_ZN39_INTERNAL_0f4d5ced_4_k_cu_f41aac9a_32234cute7productE,@object
	.size		_ZN39_INTERNAL_0f4d5ced_4_k_cu_f41aac9a_32234cute7productE,(_ZN39_INTERNAL_0f4d5ced_4_k_cu_f41aac9a_32234cuda3std3__45__cpo3endE - _ZN39_INTERNAL_0f4d5ced_4_k_cu_f41aac9a_32234cute7productE)
_ZN39_INTERNAL_0f4d5ced_4_k_cu_f41aac9a_32234cute7productE:
	.zero		1
	.type		_ZN39_INTERNAL_0f4d5ced_4_k_cu_f41aac9a_32234cuda3std3__45__cpo3endE,@object
	.size		_ZN39_INTERNAL_0f4d5ced_4_k_cu_f41aac9a_32234cuda3std3__45__cpo3endE,(_ZN39_INTERNAL_0f4d5ced_4_k_cu_f41aac9a_32234cuda3std3__419piecewise_constructE - _ZN39_INTERNAL_0f4d5ced_4_k_cu_f41aac9a_32234cuda3std3__45__cpo3endE)
_ZN39_INTERNAL_0f4d5ced_4_k_cu_f41aac9a_32234cuda3std3__45__cpo3endE:
	.zero		1
	.type		_ZN39_INTERNAL_0f4d5ced_4_k_cu_f41aac9a_32234cuda3std3__419piecewise_constructE,@object
	.size		_ZN39_INTERNAL_0f4d5ced_4_k_cu_f41aac9a_32234cuda3std3__419piecewise_constructE,(_ZN39_INTERNAL_0f4d5ced_4_k_cu_f41aac9a_32234cuda3std3__45__cpo4cendE - _ZN39_INTERNAL_0f4d5ced_4_k_cu_f41aac9a_32234cuda3std3__419piecewise_constructE)
_ZN39_INTERNAL_0f4d5ced_4_k_cu_f41aac9a_32234cuda3std3__419piecewise_constructE:
	.zero		1
	.type		_ZN39_INTERNAL_0f4d5ced_4_k_cu_f41aac9a_32234cuda3std3__45__cpo4cendE,@object
	.size		_ZN39_INTERNAL_0f4d5ced_4_k_cu_f41aac9a_32234cuda3std3__45__cpo4cendE,(_ZN39_INTERNAL_0f4d5ced_4_k_cu_f41aac9a_32234cuda3std6ranges3__45__cpo4swapE - _ZN39_INTERNAL_0f4d5ced_4_k_cu_f41aac9a_32234cuda3std3__45__cpo4cendE)
_ZN39_INTERNAL_0f4d5ced_4_k_cu_f41aac9a_32234cuda3std3__45__cpo4cendE:
	.zero		1
	.type		_ZN39_INTERNAL_0f4d5ced_4_k_cu_f41aac9a_32234cuda3std6ranges3__45__cpo4swapE,@object
	.size		_ZN39_INTERNAL_0f4d5ced_4_k_cu_f41aac9a_32234cuda3std6ranges3__45__cpo4swapE,(.L_10 - _ZN39_INTERNAL_0f4d5ced_4_k_cu_f41aac9a_32234cuda3std6ranges3__45__cpo4swapE)
_ZN39_INTERNAL_0f4d5ced_4_k_cu_f41aac9a_32234cuda3std6ranges3__45__cpo4swapE:
	.zero		1
.L_10:


//--------------------- .nv.constant0._ZN7cutlass13device_kernelINS_4conv6kernel13ConvUniversalINS1_16ConvProblemShapeILNS1_8OperatorE0ELi3EEENS1_10collective14CollectiveConvINS1_47MainloopSm100TmaUmmaWarpSpecializedImplicitGemmILS5_0ELi17ELi3ELi1ELi2EN4cute5tupleIJNSA_1CILi2EEENSC_ILi1EEESE_EEEEENSB_IJNSC_ILi128EEENSC_ILi64EEENSB_IJSI_EEEEEENS_10bfloat16_tESL_NSA_8TiledMMAINSA_8MMA_AtomIJNSA_26SM100_MMA_F16BF16_2x1SM_SSISL_SL_fLi128ELi64ELNSA_4UMMA5MajorE0ELSQ_0ELNSP_7ScaleInE0ELSR_0EEEEEENSA_6LayoutINSB_IJSE_SE_SE_EEENSB_IJNSC_ILi0EEESW_SW_EEEEENSB_IJNSA_10UnderscoreESZ_SZ_EEEEENS7_6detail27Sm100ImplicitGemmTileTraitsINSA_25SM100_TMA_2SM_LOAD_IM2COLENSA_14ComposedLayoutINSA_7SwizzleILi3ELi4ELi3EEENSA_18smem_ptr_flag_bitsILi16EEENSU_INSB_IJNSC_ILi8EEESI_EEENSB_IJSI_SE_EEEEEEEvEENS13_INSA_18SM100_TMA_2SM_LOADES1E_vEEEENS_8epilogue10collective18CollectiveEpilogueINS1J_23Sm100TmaWarpSpecializedILi3ELi2ELi16ELb1ELb0EEEJNSB_IJSI_SI_SJ_EEENSB_IJNSU_ISI_SE_EENSU_INSB_IJNSC_ILi16EEESD_EEENSB_IJSE_NSC_ILi32EEEEEEEEEEESL_NSB_IJNSB_IJllllEEESE_SW_EEESL_S1X_NS1J_6fusion15FusionCallbacksIS1N_NS1Y_17LinearCombinationISL_fSL_fLNS_15FloatRoundStyleE2EEES1O_S1V_JEEENSA_5SM1004TMEM4LOAD26SM100_TMEM_LOAD_32dp32b16xENSA_20SM90_TMA_LOAD_IM2COLENS15_INS16_ILi1ELi4ELi3EEES19_NSU_INSB_IJS1A_S1Q_EEENSB_IJS1Q_SE_EEEEEEENSA_39AutoVectorizingCopyWithAssumedAlignmentILi128EEENSA_21SM90_TMA_STORE_IM2COLES2D_S2F_S2F_EEEvvEEEEvNT_6ParamsE --------------------------
	.section	.nv.constant0._ZN7cutlass13device_kernelINS_4conv6kernel13ConvUniversalINS1_16ConvProblemShapeILNS1_8OperatorE0ELi3EEENS1_10collective14CollectiveConvINS1_47MainloopSm100TmaUmmaWarpSpecializedImplicitGemmILS5_0ELi17ELi3ELi1ELi2EN4cute5tupleIJNSA_1CILi2EEENSC_ILi1EEESE_EEEEENSB_IJNSC_ILi128EEENSC_ILi64EEENSB_IJSI_EEEEEENS_10bfloat16_tESL_NSA_8TiledMMAINSA_8MMA_AtomIJNSA_26SM100_MMA_F16BF16_2x1SM_SSISL_SL_fLi128ELi64ELNSA_4UMMA5MajorE0ELSQ_0ELNSP_7ScaleInE0ELSR_0EEEEEENSA_6LayoutINSB_IJSE_SE_SE_EEENSB_IJNSC_ILi0EEESW_SW_EEEEENSB_IJNSA_10UnderscoreESZ_SZ_EEEEENS7_6detail27Sm100ImplicitGemmTileTraitsINSA_25SM100_TMA_2SM_LOAD_IM2COLENSA_14ComposedLayoutINSA_7SwizzleILi3ELi4ELi3EEENSA_18smem_ptr_flag_bitsILi16EEENSU_INSB_IJNSC_ILi8EEESI_EEENSB_IJSI_SE_EEEEEEEvEENS13_INSA_18SM100_TMA_2SM_LOADES1E_vEEEENS_8epilogue10collective18CollectiveEpilogueINS1J_23Sm100TmaWarpSpecializedILi3ELi2ELi16ELb1ELb0EEEJNSB_IJSI_SI_SJ_EEENSB_IJNSU_ISI_SE_EENSU_INSB_IJNSC_ILi16EEESD_EEENSB_IJSE_NSC_ILi32EEEEEEEEEEESL_NSB_IJNSB_IJllllEEESE_SW_EEESL_S1X_NS1J_6fusion15FusionCallbacksIS1N_NS1Y_17LinearCombinationISL_fSL_fLNS_15FloatRoundStyleE2EEES1O_S1V_JEEENSA_5SM1004TMEM4LOAD26SM100_TMEM_LOAD_32dp32b16xENSA_20SM90_TMA_LOAD_IM2COLENS15_INS16_ILi1ELi4ELi3EEES19_NSU_INSB_IJS1A_S1Q_EEENSB_IJS1Q_SE_EEEEEEENSA_39AutoVectorizingCopyWithAssumedAlignmentILi128EEENSA_21SM90_TMA_STORE_IM2COLES2D_S2F_S2F_EEEvvEEEEvNT_6ParamsE,"a",@progbits
	.sectionflags	@""
	.align	4
.nv.constant0._ZN7cutlass13device_kernelINS_4conv6kernel13ConvUniversalINS1_16ConvProblemShapeILNS1_8OperatorE0ELi3EEENS1_10collective14CollectiveConvINS1_47MainloopSm100TmaUmmaWarpSpecializedImplicitGemmILS5_0ELi17ELi3ELi1ELi2EN4cute5tupleIJNSA_1CILi2EEENSC_ILi1EEESE_EEEEENSB_IJNSC_ILi128EEENSC_ILi64EEENSB_IJSI_EEEEEENS_10bfloat16_tESL_NSA_8TiledMMAINSA_8MMA_AtomIJNSA_26SM100_MMA_F16BF16_2x1SM_SSISL_SL_fLi128ELi64ELNSA_4UMMA5MajorE0ELSQ_0ELNSP_7ScaleInE0ELSR_0EEEEEENSA_6LayoutINSB_IJSE_SE_SE_EEENSB_IJNSC_ILi0EEESW_SW_EEEEENSB_IJNSA_10UnderscoreESZ_SZ_EEEEENS7_6detail27Sm100ImplicitGemmTileTraitsINSA_25SM100_TMA_2SM_LOAD_IM2COLENSA_14ComposedLayoutINSA_7SwizzleILi3ELi4ELi3EEENSA_18smem_ptr_flag_bitsILi16EEENSU_INSB_IJNSC_ILi8EEESI_EEENSB_IJSI_SE_EEEEEEEvEENS13_INSA_18SM100_TMA_2SM_LOADES1E_vEEEENS_8epilogue10collective18CollectiveEpilogueINS1J_23Sm100TmaWarpSpecializedILi3ELi2ELi16ELb1ELb0EEEJNSB_IJSI_SI_SJ_EEENSB_IJNSU_ISI_SE_EENSU_INSB_IJNSC_ILi16EEESD_EEENSB_IJSE_NSC_ILi32EEEEEEEEEEESL_NSB_IJNSB_IJllllEEESE_SW_EEESL_S1X_NS1J_6fusion15FusionCallbacksIS1N_NS1Y_17LinearCombinationISL_fSL_fLNS_15FloatRoundStyleE2EEES1O_S1V_JEEENSA_5SM1004TMEM4LOAD26SM100_TMEM_LOAD_32dp32b16xENSA_20SM90_TMA_LOAD_IM2COLENS15_INS16_ILi1ELi4ELi3EEES19_NSU_INSB_IJS1A_S1Q_EEENSB_IJS1Q_SE_EEEEEEENSA_39AutoVectorizingCopyWithAssumedAlignmentILi128EEENSA_21SM90_TMA_STORE_IM2COLES2D_S2F_S2F_EEEvvEEEEvNT_6ParamsE:
	.zero		3200


//--------------------- SYMBOLS --------------------------

	.type		.nv.reservedSmem.offset0,@object
	.size		.nv.reservedSmem.offset0,0x4
	.type		.nv.reservedSmem.cap,@object
	.size		.nv.reservedSmem.cap,0x4
	.type		__assertfail,@function
